//
// Generated by NVIDIA NVVM Compiler
//
// Compiler Build ID: CL-36424714
// Cuda compilation tools, release 13.0, V13.0.88
// Based on NVVM 20.0.0
//

.version 9.0
.target sm_100
.address_size 64

	// .globl	floyd_warshall_init
// _ZZ24floyd_warshall_iterationE9s_dist_ik has been demoted
// _ZZ24floyd_warshall_iterationE9s_dist_kj has been demoted
// _ZZ27calculate_coupling_strengthE10shared_sum has been demoted
// _ZZ27calculate_coupling_strengthE12shared_count has been demoted

.visible .entry floyd_warshall_init(
	.param .u64 .ptr .align 1 floyd_warshall_init_param_0,
	.param .u64 .ptr .align 1 floyd_warshall_init_param_1,
	.param .u64 .ptr .align 1 floyd_warshall_init_param_2,
	.param .u32 floyd_warshall_init_param_3
)
{
	.reg .pred 	%p<4>;
	.reg .b32 	%r<15>;
	.reg .b32 	%f<3>;
	.reg .b64 	%rd<18>;

	ld.param.u64 	%rd3, [floyd_warshall_init_param_0];
	ld.param.u64 	%rd4, [floyd_warshall_init_param_1];
	ld.param.u64 	%rd5, [floyd_warshall_init_param_2];
	ld.param.u32 	%r4, [floyd_warshall_init_param_3];
	cvta.to.global.u64 	%rd1, %rd5;
	cvta.to.global.u64 	%rd2, %rd4;
	mov.u32 	%r5, %ctaid.y;
	mov.u32 	%r6, %ntid.y;
	mov.u32 	%r7, %tid.y;
	mad.lo.s32 	%r1, %r5, %r6, %r7;
	mov.u32 	%r8, %ctaid.x;
	mov.u32 	%r9, %ntid.x;
	mov.u32 	%r10, %tid.x;
	mad.lo.s32 	%r2, %r8, %r9, %r10;
	max.s32 	%r11, %r1, %r2;
	setp.ge.s32 	%p1, %r11, %r4;
	@%p1 bra 	$L__BB0_6;
	mad.lo.s32 	%r3, %r4, %r1, %r2;
	setp.ne.s32 	%p2, %r1, %r2;
	@%p2 bra 	$L__BB0_3;
	mul.wide.s32 	%rd15, %r3, 4;
	add.s64 	%rd16, %rd2, %rd15;
	mov.b32 	%r14, 0;
	st.global.u32 	[%rd16], %r14;
	add.s64 	%rd17, %rd1, %rd15;
	st.global.u32 	[%rd17], %r1;
	bra.uni 	$L__BB0_6;
$L__BB0_3:
	cvta.to.global.u64 	%rd6, %rd3;
	mul.wide.s32 	%rd7, %r3, 4;
	add.s64 	%rd8, %rd6, %rd7;
	ld.global.nc.f32 	%f1, [%rd8];
	setp.leu.f32 	%p3, %f1, 0f2EDBE6FF;
	@%p3 bra 	$L__BB0_5;
	rcp.rn.f32 	%f2, %f1;
	add.s64 	%rd13, %rd2, %rd7;
	st.global.f32 	[%rd13], %f2;
	add.s64 	%rd14, %rd1, %rd7;
	st.global.u32 	[%rd14], %r2;
	bra.uni 	$L__BB0_6;
$L__BB0_5:
	add.s64 	%rd10, %rd2, %rd7;
	mov.b32 	%r12, 1900671690;
	st.global.u32 	[%rd10], %r12;
	add.s64 	%rd11, %rd1, %rd7;
	mov.b32 	%r13, -1;
	st.global.u32 	[%rd11], %r13;
$L__BB0_6:
	ret;

}
	// .globl	floyd_warshall_iteration
.visible .entry floyd_warshall_iteration(
	.param .u64 .ptr .align 1 floyd_warshall_iteration_param_0,
	.param .u64 .ptr .align 1 floyd_warshall_iteration_param_1,
	.param .u32 floyd_warshall_iteration_param_2,
	.param .u32 floyd_warshall_iteration_param_3
)
{
	.reg .pred 	%p<6>;
	.reg .b32 	%r<49>;
	.reg .b32 	%f<7>;
	.reg .b64 	%rd<15>;
	// demoted variable
	.shared .align 4 .b8 _ZZ24floyd_warshall_iterationE9s_dist_ik[1024];
	// demoted variable
	.shared .align 4 .b8 _ZZ24floyd_warshall_iterationE9s_dist_kj[1024];
	ld.param.u64 	%rd4, [floyd_warshall_iteration_param_0];
	ld.param.u64 	%rd5, [floyd_warshall_iteration_param_1];
	ld.param.u32 	%r10, [floyd_warshall_iteration_param_2];
	ld.param.u32 	%r11, [floyd_warshall_iteration_param_3];
	cvta.to.global.u64 	%rd1, %rd5;
	cvta.to.global.u64 	%rd2, %rd4;
	mov.u32 	%r12, %ctaid.y;
	shl.b32 	%r13, %r12, 4;
	mov.u32 	%r1, %tid.y;
	add.s32 	%r2, %r13, %r1;
	mov.u32 	%r14, %ctaid.x;
	shl.b32 	%r15, %r14, 4;
	mov.u32 	%r3, %tid.x;
	add.s32 	%r4, %r15, %r3;
	shl.b32 	%r16, %r1, 6;
	mov.u32 	%r17, _ZZ24floyd_warshall_iterationE9s_dist_ik;
	add.s32 	%r5, %r17, %r16;
	max.s32 	%r18, %r2, %r10;
	setp.ge.s32 	%p1, %r18, %r11;
	@%p1 bra 	$L__BB1_2;
	mad.lo.s32 	%r23, %r11, %r2, %r10;
	mul.wide.s32 	%rd6, %r23, 4;
	add.s64 	%rd7, %rd2, %rd6;
	ld.global.f32 	%f2, [%rd7];
	shl.b32 	%r24, %r3, 2;
	and.b32  	%r25, %r24, 60;
	add.s32 	%r26, %r5, %r25;
	st.shared.f32 	[%r26], %f2;
	bra.uni 	$L__BB1_3;
$L__BB1_2:
	shl.b32 	%r19, %r3, 2;
	and.b32  	%r20, %r19, 60;
	add.s32 	%r21, %r5, %r20;
	mov.b32 	%r22, 1900671690;
	st.shared.u32 	[%r21], %r22;
$L__BB1_3:
	max.s32 	%r27, %r10, %r4;
	setp.ge.s32 	%p2, %r27, %r11;
	@%p2 bra 	$L__BB1_5;
	mad.lo.s32 	%r35, %r11, %r10, %r4;
	mul.wide.s32 	%rd8, %r35, 4;
	add.s64 	%rd9, %rd2, %rd8;
	ld.global.f32 	%f3, [%rd9];
	and.b32  	%r37, %r16, 960;
	mov.u32 	%r38, _ZZ24floyd_warshall_iterationE9s_dist_kj;
	add.s32 	%r39, %r38, %r37;
	shl.b32 	%r40, %r3, 2;
	add.s32 	%r41, %r39, %r40;
	st.shared.f32 	[%r41], %f3;
	bra.uni 	$L__BB1_6;
$L__BB1_5:
	and.b32  	%r29, %r16, 960;
	mov.u32 	%r30, _ZZ24floyd_warshall_iterationE9s_dist_kj;
	add.s32 	%r31, %r30, %r29;
	shl.b32 	%r32, %r3, 2;
	add.s32 	%r33, %r31, %r32;
	mov.b32 	%r34, 1900671690;
	st.shared.u32 	[%r33], %r34;
$L__BB1_6:
	bar.sync 	0;
	max.s32 	%r42, %r2, %r4;
	setp.ge.s32 	%p3, %r42, %r11;
	@%p3 bra 	$L__BB1_11;
	mul.lo.s32 	%r6, %r11, %r2;
	add.s32 	%r7, %r6, %r4;
	ld.shared.f32 	%f4, [%r5];
	shl.b32 	%r43, %r3, 2;
	mov.u32 	%r44, _ZZ24floyd_warshall_iterationE9s_dist_kj;
	add.s32 	%r45, %r44, %r43;
	ld.shared.f32 	%f5, [%r45];
	add.f32 	%f1, %f4, %f5;
	mul.wide.s32 	%rd10, %r7, 4;
	add.s64 	%rd3, %rd2, %rd10;
	ld.global.f32 	%f6, [%rd3];
	setp.geu.f32 	%p4, %f1, %f6;
	@%p4 bra 	$L__BB1_11;
	setp.ge.s32 	%p5, %r10, %r11;
	st.global.f32 	[%rd3], %f1;
	mov.b32 	%r48, -1;
	@%p5 bra 	$L__BB1_10;
	add.s32 	%r47, %r6, %r10;
	mul.wide.s32 	%rd11, %r47, 4;
	add.s64 	%rd12, %rd1, %rd11;
	ld.global.u32 	%r48, [%rd12];
$L__BB1_10:
	add.s64 	%rd14, %rd1, %rd10;
	st.global.u32 	[%rd14], %r48;
$L__BB1_11:
	ret;

}
	// .globl	floyd_warshall_blocked
.visible .entry floyd_warshall_blocked(
	.param .u64 .ptr .align 1 floyd_warshall_blocked_param_0,
	.param .u64 .ptr .align 1 floyd_warshall_blocked_param_1,
	.param .u32 floyd_warshall_blocked_param_2,
	.param .u32 floyd_warshall_blocked_param_3,
	.param .u32 floyd_warshall_blocked_param_4
)
{
	.reg .pred 	%p<26>;
	.reg .b32 	%r<118>;
	.reg .b32 	%f<94>;
	.reg .b64 	%rd<43>;

	ld.param.u64 	%rd24, [floyd_warshall_blocked_param_0];
	ld.param.u64 	%rd25, [floyd_warshall_blocked_param_1];
	ld.param.u32 	%r103, [floyd_warshall_blocked_param_2];
	ld.param.u32 	%r64, [floyd_warshall_blocked_param_3];
	ld.param.u32 	%r65, [floyd_warshall_blocked_param_4];
	cvta.to.global.u64 	%rd1, %rd25;
	cvta.to.global.u64 	%rd2, %rd24;
	mov.u32 	%r66, %ctaid.y;
	mov.u32 	%r67, %ntid.y;
	mov.u32 	%r68, %tid.y;
	mad.lo.s32 	%r1, %r66, %r67, %r68;
	mov.u32 	%r69, %ctaid.x;
	mov.u32 	%r70, %ntid.x;
	mov.u32 	%r71, %tid.x;
	mad.lo.s32 	%r2, %r69, %r70, %r71;
	max.s32 	%r72, %r1, %r2;
	setp.ge.s32 	%p1, %r72, %r65;
	@%p1 bra 	$L__BB2_43;
	mul.lo.s32 	%r3, %r65, %r1;
	add.s32 	%r73, %r3, %r2;
	mul.wide.s32 	%rd26, %r73, 4;
	add.s64 	%rd3, %rd2, %rd26;
	ld.global.f32 	%f73, [%rd3];
	add.s64 	%rd4, %rd1, %rd26;
	ld.global.u32 	%r94, [%rd4];
	min.s32 	%r74, %r64, %r65;
	setp.le.s32 	%p2, %r74, %r103;
	@%p2 bra 	$L__BB2_42;
	add.s32 	%r77, %r103, 1;
	max.s32 	%r78, %r74, %r77;
	sub.s32 	%r5, %r78, %r103;
	and.b32  	%r6, %r5, 7;
	sub.s32 	%r79, %r103, %r78;
	setp.gt.u32 	%p3, %r79, -8;
	@%p3 bra 	$L__BB2_21;
	mad.lo.s32 	%r91, %r65, %r103, %r2;
	shl.b32 	%r8, %r65, 3;
	add.s32 	%r90, %r103, %r3;
	and.b32  	%r80, %r5, -8;
	neg.s32 	%r89, %r80;
	mul.wide.s32 	%rd8, %r65, 4;
$L__BB2_4:
	.pragma "nounroll";
	mul.wide.s32 	%rd27, %r90, 4;
	add.s64 	%rd5, %rd2, %rd27;
	ld.global.f32 	%f40, [%rd5];
	mul.wide.s32 	%rd28, %r91, 4;
	add.s64 	%rd6, %rd2, %rd28;
	ld.global.f32 	%f41, [%rd6];
	add.f32 	%f3, %f40, %f41;
	setp.geu.f32 	%p4, %f3, %f73;
	add.s64 	%rd7, %rd1, %rd27;
	@%p4 bra 	$L__BB2_6;
	ld.global.u32 	%r94, [%rd7];
	mov.f32 	%f73, %f3;
$L__BB2_6:
	ld.global.f32 	%f42, [%rd5+4];
	add.s64 	%rd9, %rd6, %rd8;
	ld.global.f32 	%f43, [%rd9];
	add.f32 	%f5, %f42, %f43;
	setp.geu.f32 	%p5, %f5, %f73;
	@%p5 bra 	$L__BB2_8;
	ld.global.u32 	%r94, [%rd7+4];
	mov.f32 	%f73, %f5;
$L__BB2_8:
	ld.global.f32 	%f44, [%rd5+8];
	add.s64 	%rd10, %rd9, %rd8;
	ld.global.f32 	%f45, [%rd10];
	add.f32 	%f7, %f44, %f45;
	setp.geu.f32 	%p6, %f7, %f73;
	@%p6 bra 	$L__BB2_10;
	ld.global.u32 	%r94, [%rd7+8];
	mov.f32 	%f73, %f7;
$L__BB2_10:
	ld.global.f32 	%f46, [%rd5+12];
	add.s64 	%rd11, %rd10, %rd8;
	ld.global.f32 	%f47, [%rd11];
	add.f32 	%f9, %f46, %f47;
	setp.geu.f32 	%p7, %f9, %f73;
	@%p7 bra 	$L__BB2_12;
	ld.global.u32 	%r94, [%rd7+12];
	mov.f32 	%f73, %f9;
$L__BB2_12:
	ld.global.f32 	%f48, [%rd5+16];
	add.s64 	%rd12, %rd11, %rd8;
	ld.global.f32 	%f49, [%rd12];
	add.f32 	%f11, %f48, %f49;
	setp.geu.f32 	%p8, %f11, %f73;
	@%p8 bra 	$L__BB2_14;
	ld.global.u32 	%r94, [%rd7+16];
	mov.f32 	%f73, %f11;
$L__BB2_14:
	ld.global.f32 	%f50, [%rd5+20];
	add.s64 	%rd13, %rd12, %rd8;
	ld.global.f32 	%f51, [%rd13];
	add.f32 	%f13, %f50, %f51;
	setp.geu.f32 	%p9, %f13, %f73;
	@%p9 bra 	$L__BB2_16;
	ld.global.u32 	%r94, [%rd7+20];
	mov.f32 	%f73, %f13;
$L__BB2_16:
	ld.global.f32 	%f52, [%rd5+24];
	add.s64 	%rd14, %rd13, %rd8;
	ld.global.f32 	%f53, [%rd14];
	add.f32 	%f15, %f52, %f53;
	setp.geu.f32 	%p10, %f15, %f73;
	@%p10 bra 	$L__BB2_18;
	ld.global.u32 	%r94, [%rd7+24];
	mov.f32 	%f73, %f15;
$L__BB2_18:
	ld.global.f32 	%f54, [%rd5+28];
	add.s64 	%rd29, %rd14, %rd8;
	ld.global.f32 	%f55, [%rd29];
	add.f32 	%f17, %f54, %f55;
	setp.geu.f32 	%p11, %f17, %f73;
	@%p11 bra 	$L__BB2_20;
	ld.global.u32 	%r94, [%rd7+28];
	mov.f32 	%f73, %f17;
$L__BB2_20:
	add.s32 	%r103, %r103, 8;
	add.s32 	%r91, %r91, %r8;
	add.s32 	%r90, %r90, 8;
	add.s32 	%r89, %r89, 8;
	setp.ne.s32 	%p12, %r89, 0;
	@%p12 bra 	$L__BB2_4;
$L__BB2_21:
	setp.eq.s32 	%p13, %r6, 0;
	@%p13 bra 	$L__BB2_42;
	and.b32  	%r39, %r5, 3;
	setp.lt.u32 	%p14, %r6, 4;
	@%p14 bra 	$L__BB2_32;
	add.s32 	%r82, %r103, %r3;
	mul.wide.s32 	%rd30, %r82, 4;
	add.s64 	%rd15, %rd2, %rd30;
	ld.global.f32 	%f57, [%rd15];
	mad.lo.s32 	%r83, %r103, %r65, %r2;
	mul.wide.s32 	%rd31, %r83, 4;
	add.s64 	%rd16, %rd2, %rd31;
	ld.global.f32 	%f58, [%rd16];
	add.f32 	%f21, %f57, %f58;
	setp.geu.f32 	%p15, %f21, %f73;
	add.s64 	%rd17, %rd1, %rd30;
	@%p15 bra 	$L__BB2_25;
	ld.global.u32 	%r94, [%rd17];
	mov.f32 	%f73, %f21;
$L__BB2_25:
	ld.global.f32 	%f59, [%rd15+4];
	mul.wide.s32 	%rd18, %r65, 4;
	add.s64 	%rd19, %rd16, %rd18;
	ld.global.f32 	%f60, [%rd19];
	add.f32 	%f23, %f59, %f60;
	setp.geu.f32 	%p16, %f23, %f73;
	@%p16 bra 	$L__BB2_27;
	ld.global.u32 	%r94, [%rd17+4];
	mov.f32 	%f73, %f23;
$L__BB2_27:
	ld.global.f32 	%f61, [%rd15+8];
	add.s64 	%rd20, %rd19, %rd18;
	ld.global.f32 	%f62, [%rd20];
	add.f32 	%f25, %f61, %f62;
	setp.geu.f32 	%p17, %f25, %f73;
	@%p17 bra 	$L__BB2_29;
	ld.global.u32 	%r94, [%rd17+8];
	mov.f32 	%f73, %f25;
$L__BB2_29:
	ld.global.f32 	%f63, [%rd15+12];
	add.s64 	%rd32, %rd20, %rd18;
	ld.global.f32 	%f64, [%rd32];
	add.f32 	%f27, %f63, %f64;
	setp.geu.f32 	%p18, %f27, %f73;
	@%p18 bra 	$L__BB2_31;
	ld.global.u32 	%r94, [%rd17+12];
	mov.f32 	%f73, %f27;
$L__BB2_31:
	add.s32 	%r103, %r103, 4;
$L__BB2_32:
	setp.eq.s32 	%p19, %r39, 0;
	@%p19 bra 	$L__BB2_42;
	setp.eq.s32 	%p20, %r39, 1;
	@%p20 bra 	$L__BB2_39;
	add.s32 	%r85, %r103, %r3;
	mul.wide.s32 	%rd33, %r85, 4;
	add.s64 	%rd21, %rd2, %rd33;
	ld.global.f32 	%f66, [%rd21];
	mad.lo.s32 	%r86, %r103, %r65, %r2;
	mul.wide.s32 	%rd34, %r86, 4;
	add.s64 	%rd22, %rd2, %rd34;
	ld.global.f32 	%f67, [%rd22];
	add.f32 	%f31, %f66, %f67;
	setp.geu.f32 	%p21, %f31, %f73;
	add.s64 	%rd23, %rd1, %rd33;
	@%p21 bra 	$L__BB2_36;
	ld.global.u32 	%r94, [%rd23];
	mov.f32 	%f73, %f31;
$L__BB2_36:
	ld.global.f32 	%f68, [%rd21+4];
	mul.wide.s32 	%rd35, %r65, 4;
	add.s64 	%rd36, %rd22, %rd35;
	ld.global.f32 	%f69, [%rd36];
	add.f32 	%f33, %f68, %f69;
	setp.geu.f32 	%p22, %f33, %f73;
	@%p22 bra 	$L__BB2_38;
	ld.global.u32 	%r94, [%rd23+4];
	mov.f32 	%f73, %f33;
$L__BB2_38:
	add.s32 	%r103, %r103, 2;
$L__BB2_39:
	and.b32  	%r87, %r5, 1;
	setp.eq.b32 	%p23, %r87, 1;
	not.pred 	%p24, %p23;
	@%p24 bra 	$L__BB2_42;
	add.s32 	%r60, %r103, %r3;
	mul.wide.s32 	%rd37, %r60, 4;
	add.s64 	%rd38, %rd2, %rd37;
	ld.global.f32 	%f70, [%rd38];
	mad.lo.s32 	%r88, %r103, %r65, %r2;
	mul.wide.s32 	%rd39, %r88, 4;
	add.s64 	%rd40, %rd2, %rd39;
	ld.global.f32 	%f71, [%rd40];
	add.f32 	%f37, %f70, %f71;
	setp.geu.f32 	%p25, %f37, %f73;
	@%p25 bra 	$L__BB2_42;
	add.s64 	%rd42, %rd1, %rd37;
	ld.global.u32 	%r94, [%rd42];
	mov.f32 	%f73, %f37;
$L__BB2_42:
	st.global.f32 	[%rd3], %f73;
	st.global.u32 	[%rd4], %r94;
$L__BB2_43:
	ret;

}
	// .globl	brandes_bfs_step
.visible .entry brandes_bfs_step(
	.param .u64 .ptr .align 1 brandes_bfs_step_param_0,
	.param .u64 .ptr .align 1 brandes_bfs_step_param_1,
	.param .u64 .ptr .align 1 brandes_bfs_step_param_2,
	.param .u64 .ptr .align 1 brandes_bfs_step_param_3,
	.param .u64 .ptr .align 1 brandes_bfs_step_param_4,
	.param .u64 .ptr .align 1 brandes_bfs_step_param_5,
	.param .u64 .ptr .align 1 brandes_bfs_step_param_6,
	.param .u32 brandes_bfs_step_param_7,
	.param .u32 brandes_bfs_step_param_8
)
{
	.reg .pred 	%p<22>;
	.reg .b32 	%r<50>;
	.reg .b32 	%f<16>;
	.reg .b64 	%rd<58>;

	ld.param.u64 	%rd20, [brandes_bfs_step_param_0];
	ld.param.u64 	%rd21, [brandes_bfs_step_param_1];
	ld.param.u64 	%rd22, [brandes_bfs_step_param_2];
	ld.param.u64 	%rd19, [brandes_bfs_step_param_3];
	ld.param.u64 	%rd23, [brandes_bfs_step_param_4];
	ld.param.u64 	%rd24, [brandes_bfs_step_param_5];
	ld.param.u64 	%rd25, [brandes_bfs_step_param_6];
	ld.param.u32 	%r17, [brandes_bfs_step_param_7];
	ld.param.u32 	%r18, [brandes_bfs_step_param_8];
	cvta.to.global.u64 	%rd1, %rd22;
	cvta.to.global.u64 	%rd2, %rd23;
	cvta.to.global.u64 	%rd3, %rd25;
	cvta.to.global.u64 	%rd4, %rd21;
	cvta.to.global.u64 	%rd5, %rd20;
	cvta.to.global.u64 	%rd26, %rd24;
	mov.u32 	%r19, %ctaid.x;
	mov.u32 	%r20, %ntid.x;
	mov.u32 	%r21, %tid.x;
	mad.lo.s32 	%r1, %r19, %r20, %r21;
	ld.global.nc.u32 	%r22, [%rd26];
	setp.ge.s32 	%p1, %r1, %r22;
	@%p1 bra 	$L__BB3_33;
	cvta.to.global.u64 	%rd27, %rd19;
	mul.wide.s32 	%rd28, %r1, 4;
	add.s64 	%rd6, %rd27, %rd28;
	setp.lt.s32 	%p2, %r18, 1;
	@%p2 bra 	$L__BB3_33;
	ld.global.nc.u32 	%r24, [%rd6];
	mul.lo.s32 	%r2, %r24, %r18;
	add.s32 	%r3, %r17, 1;
	mul.wide.s32 	%rd29, %r24, 4;
	add.s64 	%rd7, %rd1, %rd29;
	and.b32  	%r4, %r18, 3;
	setp.lt.u32 	%p3, %r18, 4;
	mov.b32 	%r49, 0;
	@%p3 bra 	$L__BB3_25;
	and.b32  	%r49, %r18, 2147483644;
	mov.b32 	%r45, 0;
$L__BB3_4:
	add.s32 	%r26, %r45, %r2;
	mul.wide.s32 	%rd30, %r26, 4;
	add.s64 	%rd8, %rd5, %rd30;
	ld.global.nc.f32 	%f1, [%rd8];
	setp.le.f32 	%p4, %f1, 0f2EDBE6FF;
	@%p4 bra 	$L__BB3_9;
	mul.wide.u32 	%rd31, %r45, 4;
	add.s64 	%rd9, %rd4, %rd31;
	atom.relaxed.global.cas.b32 	%r27, [%rd9], -1, %r3;
	setp.ne.s32 	%p5, %r27, -1;
	@%p5 bra 	$L__BB3_7;
	atom.global.add.u32 	%r28, [%rd3], 1;
	mul.wide.s32 	%rd32, %r28, 4;
	add.s64 	%rd33, %rd2, %rd32;
	st.global.u32 	[%rd33], %r45;
$L__BB3_7:
	ld.global.u32 	%r29, [%rd9];
	setp.ne.s32 	%p6, %r29, %r3;
	@%p6 bra 	$L__BB3_9;
	add.s64 	%rd35, %rd1, %rd31;
	ld.global.f32 	%f2, [%rd7];
	atom.global.add.f32 	%f3, [%rd35], %f2;
$L__BB3_9:
	ld.global.nc.f32 	%f4, [%rd8+4];
	setp.le.f32 	%p7, %f4, 0f2EDBE6FF;
	@%p7 bra 	$L__BB3_14;
	mul.wide.u32 	%rd36, %r45, 4;
	add.s64 	%rd10, %rd4, %rd36;
	atom.relaxed.global.cas.b32 	%r30, [%rd10+4], -1, %r3;
	setp.ne.s32 	%p8, %r30, -1;
	@%p8 bra 	$L__BB3_12;
	atom.global.add.u32 	%r31, [%rd3], 1;
	mul.wide.s32 	%rd37, %r31, 4;
	add.s64 	%rd38, %rd2, %rd37;
	add.s32 	%r32, %r45, 1;
	st.global.u32 	[%rd38], %r32;
$L__BB3_12:
	ld.global.u32 	%r33, [%rd10+4];
	setp.ne.s32 	%p9, %r33, %r3;
	@%p9 bra 	$L__BB3_14;
	add.s64 	%rd40, %rd1, %rd36;
	ld.global.f32 	%f5, [%rd7];
	atom.global.add.f32 	%f6, [%rd40+4], %f5;
$L__BB3_14:
	ld.global.nc.f32 	%f7, [%rd8+8];
	setp.le.f32 	%p10, %f7, 0f2EDBE6FF;
	@%p10 bra 	$L__BB3_19;
	mul.wide.u32 	%rd41, %r45, 4;
	add.s64 	%rd11, %rd4, %rd41;
	atom.relaxed.global.cas.b32 	%r34, [%rd11+8], -1, %r3;
	setp.ne.s32 	%p11, %r34, -1;
	@%p11 bra 	$L__BB3_17;
	atom.global.add.u32 	%r35, [%rd3], 1;
	mul.wide.s32 	%rd42, %r35, 4;
	add.s64 	%rd43, %rd2, %rd42;
	add.s32 	%r36, %r45, 2;
	st.global.u32 	[%rd43], %r36;
$L__BB3_17:
	ld.global.u32 	%r37, [%rd11+8];
	setp.ne.s32 	%p12, %r37, %r3;
	@%p12 bra 	$L__BB3_19;
	add.s64 	%rd45, %rd1, %rd41;
	ld.global.f32 	%f8, [%rd7];
	atom.global.add.f32 	%f9, [%rd45+8], %f8;
$L__BB3_19:
	ld.global.nc.f32 	%f10, [%rd8+12];
	setp.le.f32 	%p13, %f10, 0f2EDBE6FF;
	@%p13 bra 	$L__BB3_24;
	mul.wide.u32 	%rd46, %r45, 4;
	add.s64 	%rd12, %rd4, %rd46;
	atom.relaxed.global.cas.b32 	%r38, [%rd12+12], -1, %r3;
	setp.ne.s32 	%p14, %r38, -1;
	@%p14 bra 	$L__BB3_22;
	atom.global.add.u32 	%r39, [%rd3], 1;
	mul.wide.s32 	%rd47, %r39, 4;
	add.s64 	%rd48, %rd2, %rd47;
	add.s32 	%r40, %r45, 3;
	st.global.u32 	[%rd48], %r40;
$L__BB3_22:
	ld.global.u32 	%r41, [%rd12+12];
	setp.ne.s32 	%p15, %r41, %r3;
	@%p15 bra 	$L__BB3_24;
	add.s64 	%rd50, %rd1, %rd46;
	ld.global.f32 	%f11, [%rd7];
	atom.global.add.f32 	%f12, [%rd50+12], %f11;
$L__BB3_24:
	add.s32 	%r45, %r45, 4;
	setp.ne.s32 	%p16, %r45, %r49;
	@%p16 bra 	$L__BB3_4;
$L__BB3_25:
	setp.eq.s32 	%p17, %r4, 0;
	@%p17 bra 	$L__BB3_33;
	mul.wide.u32 	%rd51, %r49, 4;
	add.s64 	%rd57, %rd1, %rd51;
	add.s64 	%rd56, %rd4, %rd51;
	add.s32 	%r48, %r49, %r2;
	neg.s32 	%r47, %r4;
$L__BB3_27:
	.pragma "nounroll";
	mul.wide.s32 	%rd52, %r48, 4;
	add.s64 	%rd53, %rd5, %rd52;
	ld.global.nc.f32 	%f13, [%rd53];
	setp.le.f32 	%p18, %f13, 0f2EDBE6FF;
	@%p18 bra 	$L__BB3_32;
	atom.relaxed.global.cas.b32 	%r42, [%rd56], -1, %r3;
	setp.ne.s32 	%p19, %r42, -1;
	@%p19 bra 	$L__BB3_30;
	atom.global.add.u32 	%r43, [%rd3], 1;
	mul.wide.s32 	%rd54, %r43, 4;
	add.s64 	%rd55, %rd2, %rd54;
	st.global.u32 	[%rd55], %r49;
$L__BB3_30:
	ld.global.u32 	%r44, [%rd56];
	setp.ne.s32 	%p20, %r44, %r3;
	@%p20 bra 	$L__BB3_32;
	ld.global.f32 	%f14, [%rd7];
	atom.global.add.f32 	%f15, [%rd57], %f14;
$L__BB3_32:
	add.s32 	%r49, %r49, 1;
	add.s64 	%rd57, %rd57, 4;
	add.s64 	%rd56, %rd56, 4;
	add.s32 	%r48, %r48, 1;
	add.s32 	%r47, %r47, 1;
	setp.ne.s32 	%p21, %r47, 0;
	@%p21 bra 	$L__BB3_27;
$L__BB3_33:
	ret;

}
	// .globl	brandes_backprop
.visible .entry brandes_backprop(
	.param .u64 .ptr .align 1 brandes_backprop_param_0,
	.param .u64 .ptr .align 1 brandes_backprop_param_1,
	.param .u64 .ptr .align 1 brandes_backprop_param_2,
	.param .u64 .ptr .align 1 brandes_backprop_param_3,
	.param .u64 .ptr .align 1 brandes_backprop_param_4,
	.param .u64 .ptr .align 1 brandes_backprop_param_5,
	.param .u32 brandes_backprop_param_6,
	.param .u32 brandes_backprop_param_7,
	.param .u32 brandes_backprop_param_8
)
{
	.reg .pred 	%p<18>;
	.reg .b32 	%r<39>;
	.reg .b32 	%f<34>;
	.reg .b64 	%rd<60>;

	ld.param.u64 	%rd29, [brandes_backprop_param_0];
	ld.param.u64 	%rd30, [brandes_backprop_param_1];
	ld.param.u64 	%rd31, [brandes_backprop_param_2];
	ld.param.u64 	%rd32, [brandes_backprop_param_3];
	ld.param.u64 	%rd28, [brandes_backprop_param_5];
	ld.param.u32 	%r20, [brandes_backprop_param_6];
	ld.param.u32 	%r19, [brandes_backprop_param_8];
	cvta.to.global.u64 	%rd1, %rd31;
	cvta.to.global.u64 	%rd2, %rd29;
	cvta.to.global.u64 	%rd3, %rd32;
	cvta.to.global.u64 	%rd4, %rd30;
	mov.u32 	%r21, %ctaid.x;
	mov.u32 	%r22, %ntid.x;
	mov.u32 	%r23, %tid.x;
	mad.lo.s32 	%r1, %r21, %r22, %r23;
	setp.ge.s32 	%p1, %r1, %r20;
	@%p1 bra 	$L__BB4_25;
	cvta.to.global.u64 	%rd33, %rd28;
	mul.wide.s32 	%rd34, %r1, 4;
	add.s64 	%rd35, %rd33, %rd34;
	ld.global.nc.u32 	%r2, [%rd35];
	cvt.s64.s32 	%rd5, %r2;
	mul.wide.s32 	%rd36, %r2, 4;
	add.s64 	%rd37, %rd3, %rd36;
	ld.global.f32 	%f1, [%rd37];
	setp.lt.s32 	%p2, %r19, 1;
	@%p2 bra 	$L__BB4_23;
	shl.b64 	%rd38, %rd5, 2;
	add.s64 	%rd39, %rd4, %rd38;
	ld.global.nc.u32 	%r25, [%rd39];
	add.s32 	%r3, %r25, -1;
	add.s64 	%rd6, %rd1, %rd36;
	add.f32 	%f2, %f1, 0f3F800000;
	and.b32  	%r4, %r19, 3;
	setp.lt.u32 	%p3, %r19, 4;
	mov.b32 	%r36, 0;
	@%p3 bra 	$L__BB4_17;
	and.b32  	%r26, %r19, 2147483644;
	neg.s32 	%r35, %r26;
	mul.wide.u32 	%rd7, %r19, 8;
	add.s64 	%rd56, %rd1, 8;
	add.s64 	%rd55, %rd4, 8;
	add.s64 	%rd54, %rd3, 8;
	mov.u32 	%r34, %r2;
$L__BB4_4:
	mul.wide.s32 	%rd41, %r34, 4;
	add.s64 	%rd14, %rd2, %rd41;
	ld.global.nc.f32 	%f3, [%rd14];
	setp.le.f32 	%p4, %f3, 0f2EDBE6FF;
	@%p4 bra 	$L__BB4_7;
	ld.global.nc.u32 	%r27, [%rd55+-8];
	setp.ne.s32 	%p5, %r27, %r3;
	@%p5 bra 	$L__BB4_7;
	ld.global.nc.f32 	%f4, [%rd56+-8];
	ld.global.nc.f32 	%f5, [%rd6];
	div.rn.f32 	%f6, %f4, %f5;
	mul.f32 	%f7, %f2, %f6;
	atom.global.add.f32 	%f8, [%rd54+-8], %f7;
$L__BB4_7:
	mul.wide.u32 	%rd42, %r19, 4;
	add.s64 	%rd43, %rd14, %rd42;
	ld.global.nc.f32 	%f9, [%rd43];
	setp.le.f32 	%p6, %f9, 0f2EDBE6FF;
	@%p6 bra 	$L__BB4_10;
	ld.global.nc.u32 	%r28, [%rd55+-4];
	setp.ne.s32 	%p7, %r28, %r3;
	@%p7 bra 	$L__BB4_10;
	ld.global.nc.f32 	%f10, [%rd56+-4];
	ld.global.nc.f32 	%f11, [%rd6];
	div.rn.f32 	%f12, %f10, %f11;
	mul.f32 	%f13, %f2, %f12;
	atom.global.add.f32 	%f14, [%rd54+-4], %f13;
$L__BB4_10:
	add.s64 	%rd44, %rd14, %rd7;
	ld.global.nc.f32 	%f15, [%rd44];
	setp.le.f32 	%p8, %f15, 0f2EDBE6FF;
	@%p8 bra 	$L__BB4_13;
	ld.global.nc.u32 	%r29, [%rd55];
	setp.ne.s32 	%p9, %r29, %r3;
	@%p9 bra 	$L__BB4_13;
	ld.global.nc.f32 	%f16, [%rd56];
	ld.global.nc.f32 	%f17, [%rd6];
	div.rn.f32 	%f18, %f16, %f17;
	mul.f32 	%f19, %f2, %f18;
	atom.global.add.f32 	%f20, [%rd54], %f19;
$L__BB4_13:
	mul.wide.u32 	%rd45, %r19, 12;
	add.s64 	%rd46, %rd14, %rd45;
	ld.global.nc.f32 	%f21, [%rd46];
	setp.le.f32 	%p10, %f21, 0f2EDBE6FF;
	@%p10 bra 	$L__BB4_16;
	ld.global.nc.u32 	%r30, [%rd55+4];
	setp.ne.s32 	%p11, %r30, %r3;
	@%p11 bra 	$L__BB4_16;
	ld.global.nc.f32 	%f22, [%rd56+4];
	ld.global.nc.f32 	%f23, [%rd6];
	div.rn.f32 	%f24, %f22, %f23;
	mul.f32 	%f25, %f2, %f24;
	atom.global.add.f32 	%f26, [%rd54+4], %f25;
$L__BB4_16:
	and.b32  	%r36, %r19, 2147483644;
	add.s32 	%r35, %r35, 4;
	shl.b32 	%r31, %r19, 2;
	add.s32 	%r34, %r34, %r31;
	add.s64 	%rd56, %rd56, 16;
	add.s64 	%rd55, %rd55, 16;
	add.s64 	%rd54, %rd54, 16;
	setp.ne.s32 	%p12, %r35, 0;
	@%p12 bra 	$L__BB4_4;
$L__BB4_17:
	setp.eq.s32 	%p13, %r4, 0;
	@%p13 bra 	$L__BB4_23;
	mul.wide.u32 	%rd47, %r36, 4;
	add.s64 	%rd59, %rd3, %rd47;
	add.s64 	%rd58, %rd1, %rd47;
	add.s64 	%rd57, %rd4, %rd47;
	mad.lo.s32 	%r38, %r36, %r19, %r2;
	neg.s32 	%r37, %r4;
$L__BB4_19:
	.pragma "nounroll";
	mul.wide.s32 	%rd48, %r38, 4;
	add.s64 	%rd49, %rd2, %rd48;
	ld.global.nc.f32 	%f27, [%rd49];
	setp.le.f32 	%p14, %f27, 0f2EDBE6FF;
	@%p14 bra 	$L__BB4_22;
	ld.global.nc.u32 	%r32, [%rd57];
	setp.ne.s32 	%p15, %r32, %r3;
	@%p15 bra 	$L__BB4_22;
	ld.global.nc.f32 	%f28, [%rd58];
	ld.global.nc.f32 	%f29, [%rd6];
	div.rn.f32 	%f30, %f28, %f29;
	mul.f32 	%f31, %f2, %f30;
	atom.global.add.f32 	%f32, [%rd59], %f31;
$L__BB4_22:
	add.s64 	%rd59, %rd59, 4;
	add.s64 	%rd58, %rd58, 4;
	add.s64 	%rd57, %rd57, 4;
	add.s32 	%r38, %r38, %r19;
	add.s32 	%r37, %r37, 1;
	setp.ne.s32 	%p16, %r37, 0;
	@%p16 bra 	$L__BB4_19;
$L__BB4_23:
	ld.param.u32 	%r33, [brandes_backprop_param_7];
	setp.eq.s32 	%p17, %r2, %r33;
	@%p17 bra 	$L__BB4_25;
	ld.param.u64 	%rd53, [brandes_backprop_param_4];
	cvta.to.global.u64 	%rd50, %rd53;
	mul.wide.s32 	%rd51, %r2, 4;
	add.s64 	%rd52, %rd50, %rd51;
	atom.global.add.f32 	%f33, [%rd52], %f1;
$L__BB4_25:
	ret;

}
	// .globl	brandes_init
.visible .entry brandes_init(
	.param .u64 .ptr .align 1 brandes_init_param_0,
	.param .u64 .ptr .align 1 brandes_init_param_1,
	.param .u64 .ptr .align 1 brandes_init_param_2,
	.param .u32 brandes_init_param_3,
	.param .u32 brandes_init_param_4
)
{
	.reg .pred 	%p<3>;
	.reg .b32 	%r<12>;
	.reg .b64 	%rd<15>;

	ld.param.u64 	%rd4, [brandes_init_param_0];
	ld.param.u64 	%rd5, [brandes_init_param_1];
	ld.param.u64 	%rd3, [brandes_init_param_2];
	ld.param.u32 	%r2, [brandes_init_param_3];
	ld.param.u32 	%r3, [brandes_init_param_4];
	cvta.to.global.u64 	%rd1, %rd5;
	cvta.to.global.u64 	%rd2, %rd4;
	mov.u32 	%r4, %ctaid.x;
	mov.u32 	%r5, %ntid.x;
	mov.u32 	%r6, %tid.x;
	mad.lo.s32 	%r1, %r4, %r5, %r6;
	setp.ge.s32 	%p1, %r1, %r3;
	@%p1 bra 	$L__BB5_5;
	setp.ne.s32 	%p2, %r1, %r2;
	@%p2 bra 	$L__BB5_3;
	mul.wide.s32 	%rd9, %r2, 4;
	add.s64 	%rd10, %rd2, %rd9;
	mov.b32 	%r9, 0;
	st.global.u32 	[%rd10], %r9;
	add.s64 	%rd11, %rd1, %rd9;
	mov.b32 	%r10, 1065353216;
	st.global.u32 	[%rd11], %r10;
	bra.uni 	$L__BB5_4;
$L__BB5_3:
	mul.wide.s32 	%rd6, %r1, 4;
	add.s64 	%rd7, %rd2, %rd6;
	mov.b32 	%r7, -1;
	st.global.u32 	[%rd7], %r7;
	add.s64 	%rd8, %rd1, %rd6;
	mov.b32 	%r8, 0;
	st.global.u32 	[%rd8], %r8;
$L__BB5_4:
	cvta.to.global.u64 	%rd12, %rd3;
	mul.wide.s32 	%rd13, %r1, 4;
	add.s64 	%rd14, %rd12, %rd13;
	mov.b32 	%r11, 0;
	st.global.u32 	[%rd14], %r11;
$L__BB5_5:
	ret;

}
	// .globl	brandes_normalize
.visible .entry brandes_normalize(
	.param .u64 .ptr .align 1 brandes_normalize_param_0,
	.param .f32 brandes_normalize_param_1,
	.param .u32 brandes_normalize_param_2
)
{
	.reg .pred 	%p<2>;
	.reg .b32 	%r<6>;
	.reg .b32 	%f<4>;
	.reg .b64 	%rd<5>;

	ld.param.u64 	%rd1, [brandes_normalize_param_0];
	ld.param.f32 	%f1, [brandes_normalize_param_1];
	ld.param.u32 	%r2, [brandes_normalize_param_2];
	mov.u32 	%r3, %ctaid.x;
	mov.u32 	%r4, %ntid.x;
	mov.u32 	%r5, %tid.x;
	mad.lo.s32 	%r1, %r3, %r4, %r5;
	setp.ge.s32 	%p1, %r1, %r2;
	@%p1 bra 	$L__BB6_2;
	cvta.to.global.u64 	%rd2, %rd1;
	mul.wide.s32 	%rd3, %r1, 4;
	add.s64 	%rd4, %rd2, %rd3;
	ld.global.f32 	%f2, [%rd4];
	mul.f32 	%f3, %f1, %f2;
	st.global.f32 	[%rd4], %f3;
$L__BB6_2:
	ret;

}
	// .globl	find_communication_paths
.visible .entry find_communication_paths(
	.param .u64 .ptr .align 1 find_communication_paths_param_0,
	.param .u64 .ptr .align 1 find_communication_paths_param_1,
	.param .u64 .ptr .align 1 find_communication_paths_param_2,
	.param .u64 .ptr .align 1 find_communication_paths_param_3,
	.param .u64 .ptr .align 1 find_communication_paths_param_4,
	.param .u64 .ptr .align 1 find_communication_paths_param_5,
	.param .u32 find_communication_paths_param_6,
	.param .u32 find_communication_paths_param_7,
	.param .u32 find_communication_paths_param_8
)
{
	.reg .pred 	%p<5>;
	.reg .b32 	%r<21>;
	.reg .b32 	%f<2>;
	.reg .b64 	%rd<26>;

	ld.param.u64 	%rd3, [find_communication_paths_param_0];
	ld.param.u64 	%rd4, [find_communication_paths_param_1];
	ld.param.u64 	%rd5, [find_communication_paths_param_2];
	ld.param.u64 	%rd6, [find_communication_paths_param_3];
	ld.param.u64 	%rd7, [find_communication_paths_param_4];
	ld.param.u64 	%rd8, [find_communication_paths_param_5];
	ld.param.u32 	%r8, [find_communication_paths_param_6];
	ld.param.u32 	%r6, [find_communication_paths_param_7];
	ld.param.u32 	%r7, [find_communication_paths_param_8];
	cvta.to.global.u64 	%rd1, %rd8;
	cvta.to.global.u64 	%rd2, %rd7;
	mov.u32 	%r9, %ctaid.y;
	mov.u32 	%r10, %ntid.y;
	mov.u32 	%r11, %tid.y;
	mad.lo.s32 	%r1, %r9, %r10, %r11;
	mov.u32 	%r12, %ctaid.x;
	mov.u32 	%r13, %ntid.x;
	mov.u32 	%r14, %tid.x;
	mad.lo.s32 	%r2, %r12, %r13, %r14;
	setp.ge.s32 	%p1, %r1, %r8;
	setp.ge.s32 	%p2, %r2, %r6;
	or.pred  	%p3, %p1, %p2;
	@%p3 bra 	$L__BB7_4;
	cvta.to.global.u64 	%rd9, %rd5;
	cvta.to.global.u64 	%rd10, %rd6;
	mul.wide.u32 	%rd11, %r1, 4;
	add.s64 	%rd12, %rd9, %rd11;
	ld.global.nc.u32 	%r3, [%rd12];
	mul.wide.s32 	%rd13, %r2, 4;
	add.s64 	%rd14, %rd10, %rd13;
	ld.global.nc.u32 	%r15, [%rd14];
	mad.lo.s32 	%r5, %r6, %r1, %r2;
	max.s32 	%r16, %r3, %r15;
	setp.ge.s32 	%p4, %r16, %r7;
	@%p4 bra 	$L__BB7_3;
	mad.lo.s32 	%r19, %r3, %r7, %r15;
	cvta.to.global.u64 	%rd18, %rd3;
	mul.wide.s32 	%rd19, %r19, 4;
	add.s64 	%rd20, %rd18, %rd19;
	ld.global.nc.f32 	%f1, [%rd20];
	mul.wide.s32 	%rd21, %r5, 4;
	add.s64 	%rd22, %rd2, %rd21;
	st.global.f32 	[%rd22], %f1;
	cvta.to.global.u64 	%rd23, %rd4;
	add.s64 	%rd24, %rd23, %rd19;
	ld.global.nc.u32 	%r20, [%rd24];
	add.s64 	%rd25, %rd1, %rd21;
	st.global.u32 	[%rd25], %r20;
	bra.uni 	$L__BB7_4;
$L__BB7_3:
	mul.wide.s32 	%rd15, %r5, 4;
	add.s64 	%rd16, %rd2, %rd15;
	mov.b32 	%r17, 1900671690;
	st.global.u32 	[%rd16], %r17;
	add.s64 	%rd17, %rd1, %rd15;
	mov.b32 	%r18, -1;
	st.global.u32 	[%rd17], %r18;
$L__BB7_4:
	ret;

}
	// .globl	calculate_coupling_strength
.visible .entry calculate_coupling_strength(
	.param .u64 .ptr .align 1 calculate_coupling_strength_param_0,
	.param .u64 .ptr .align 1 calculate_coupling_strength_param_1,
	.param .u32 calculate_coupling_strength_param_2
)
{
	.reg .pred 	%p<7>;
	.reg .b32 	%r<27>;
	.reg .b32 	%f<14>;
	.reg .b64 	%rd<7>;
	// demoted variable
	.shared .align 4 .b8 _ZZ27calculate_coupling_strengthE10shared_sum[1024];
	// demoted variable
	.shared .align 4 .b8 _ZZ27calculate_coupling_strengthE12shared_count[1024];
	ld.param.u64 	%rd1, [calculate_coupling_strength_param_0];
	ld.param.u64 	%rd2, [calculate_coupling_strength_param_1];
	ld.param.u32 	%r10, [calculate_coupling_strength_param_2];
	mov.u32 	%r1, %tid.x;
	mov.u32 	%r11, %ctaid.x;
	mov.u32 	%r26, %ntid.x;
	mad.lo.s32 	%r3, %r11, %r26, %r1;
	setp.ge.s32 	%p1, %r3, %r10;
	mov.b32 	%r25, 0;
	mov.f32 	%f13, 0f00000000;
	@%p1 bra 	$L__BB8_3;
	cvta.to.global.u64 	%rd3, %rd1;
	mul.wide.s32 	%rd4, %r3, 4;
	add.s64 	%rd5, %rd3, %rd4;
	ld.global.nc.f32 	%f1, [%rd5];
	setp.geu.f32 	%p2, %f1, 0f7149F2CA;
	@%p2 bra 	$L__BB8_3;
	add.f32 	%f6, %f1, 0f3F800000;
	rcp.rn.f32 	%f13, %f6;
	mov.b32 	%r25, 1;
$L__BB8_3:
	shl.b32 	%r14, %r1, 2;
	mov.u32 	%r15, _ZZ27calculate_coupling_strengthE10shared_sum;
	add.s32 	%r5, %r15, %r14;
	st.shared.f32 	[%r5], %f13;
	mov.u32 	%r16, _ZZ27calculate_coupling_strengthE12shared_count;
	add.s32 	%r6, %r16, %r14;
	st.shared.u32 	[%r6], %r25;
	bar.sync 	0;
	setp.lt.u32 	%p3, %r26, 2;
	@%p3 bra 	$L__BB8_7;
$L__BB8_4:
	shr.u32 	%r8, %r26, 1;
	setp.ge.u32 	%p4, %r1, %r8;
	@%p4 bra 	$L__BB8_6;
	shl.b32 	%r17, %r8, 2;
	add.s32 	%r18, %r5, %r17;
	ld.shared.f32 	%f7, [%r18];
	ld.shared.f32 	%f8, [%r5];
	add.f32 	%f9, %f7, %f8;
	st.shared.f32 	[%r5], %f9;
	add.s32 	%r19, %r6, %r17;
	ld.shared.u32 	%r20, [%r19];
	ld.shared.u32 	%r21, [%r6];
	add.s32 	%r22, %r21, %r20;
	st.shared.u32 	[%r6], %r22;
$L__BB8_6:
	bar.sync 	0;
	setp.gt.u32 	%p5, %r26, 3;
	mov.u32 	%r26, %r8;
	@%p5 bra 	$L__BB8_4;
$L__BB8_7:
	setp.ne.s32 	%p6, %r1, 0;
	@%p6 bra 	$L__BB8_9;
	cvta.to.global.u64 	%rd6, %rd2;
	ld.shared.f32 	%f10, [_ZZ27calculate_coupling_strengthE10shared_sum];
	atom.global.add.f32 	%f11, [%rd6], %f10;
	ld.shared.u32 	%r23, [_ZZ27calculate_coupling_strengthE12shared_count];
	atom.global.add.u32 	%r24, [%rd6+4], %r23;
$L__BB8_9:
	ret;

}
	// .globl	calculate_closeness_centrality
.visible .entry calculate_closeness_centrality(
	.param .u64 .ptr .align 1 calculate_closeness_centrality_param_0,
	.param .u64 .ptr .align 1 calculate_closeness_centrality_param_1,
	.param .u32 calculate_closeness_centrality_param_2
)
{
	.reg .pred 	%p<59>;
	.reg .b32 	%r<82>;
	.reg .b32 	%f<70>;
	.reg .b64 	%rd<18>;

	ld.param.u64 	%rd4, [calculate_closeness_centrality_param_0];
	ld.param.u64 	%rd5, [calculate_closeness_centrality_param_1];
	ld.param.u32 	%r28, [calculate_closeness_centrality_param_2];
	cvta.to.global.u64 	%rd1, %rd4;
	cvta.to.global.u64 	%rd2, %rd5;
	mov.u32 	%r29, %ctaid.x;
	mov.u32 	%r30, %ntid.x;
	mov.u32 	%r31, %tid.x;
	mad.lo.s32 	%r1, %r29, %r30, %r31;
	setp.ge.s32 	%p1, %r1, %r28;
	@%p1 bra 	$L__BB9_16;
	setp.lt.s32 	%p2, %r28, 1;
	mov.b32 	%r81, 0;
	mov.f32 	%f69, 0f00000000;
	@%p2 bra 	$L__BB9_13;
	mul.lo.s32 	%r2, %r28, %r1;
	and.b32  	%r3, %r28, 7;
	setp.lt.u32 	%p3, %r28, 8;
	mov.f32 	%f69, 0f00000000;
	mov.b32 	%r76, 0;
	mov.u32 	%r81, %r76;
	@%p3 bra 	$L__BB9_5;
	and.b32  	%r76, %r28, 2147483640;
	neg.s32 	%r70, %r76;
	add.s64 	%rd3, %rd1, 16;
	mov.f32 	%f69, 0f00000000;
	mov.b32 	%r81, 0;
	mov.u32 	%r69, %r2;
$L__BB9_4:
	.pragma "nounroll";
	mul.wide.s32 	%rd6, %r69, 4;
	add.s64 	%rd7, %rd3, %rd6;
	ld.global.nc.f32 	%f17, [%rd7+-16];
	setp.lt.f32 	%p4, %f17, 0f7149F2CA;
	setp.gt.f32 	%p5, %f17, 0f00000000;
	and.pred  	%p6, %p4, %p5;
	add.f32 	%f18, %f69, %f17;
	selp.f32 	%f19, %f18, %f69, %p6;
	selp.u32 	%r36, 1, 0, %p6;
	add.s32 	%r37, %r81, %r36;
	ld.global.nc.f32 	%f20, [%rd7+-12];
	setp.lt.f32 	%p7, %f20, 0f7149F2CA;
	setp.gt.f32 	%p8, %f20, 0f00000000;
	and.pred  	%p9, %p7, %p8;
	add.f32 	%f21, %f19, %f20;
	selp.f32 	%f22, %f21, %f19, %p9;
	selp.u32 	%r38, 1, 0, %p9;
	add.s32 	%r39, %r37, %r38;
	ld.global.nc.f32 	%f23, [%rd7+-8];
	setp.lt.f32 	%p10, %f23, 0f7149F2CA;
	setp.gt.f32 	%p11, %f23, 0f00000000;
	and.pred  	%p12, %p10, %p11;
	add.f32 	%f24, %f22, %f23;
	selp.f32 	%f25, %f24, %f22, %p12;
	selp.u32 	%r40, 1, 0, %p12;
	add.s32 	%r41, %r39, %r40;
	ld.global.nc.f32 	%f26, [%rd7+-4];
	setp.lt.f32 	%p13, %f26, 0f7149F2CA;
	setp.gt.f32 	%p14, %f26, 0f00000000;
	and.pred  	%p15, %p13, %p14;
	add.f32 	%f27, %f25, %f26;
	selp.f32 	%f28, %f27, %f25, %p15;
	selp.u32 	%r42, 1, 0, %p15;
	add.s32 	%r43, %r41, %r42;
	ld.global.nc.f32 	%f29, [%rd7];
	setp.lt.f32 	%p16, %f29, 0f7149F2CA;
	setp.gt.f32 	%p17, %f29, 0f00000000;
	and.pred  	%p18, %p16, %p17;
	add.f32 	%f30, %f28, %f29;
	selp.f32 	%f31, %f30, %f28, %p18;
	selp.u32 	%r44, 1, 0, %p18;
	add.s32 	%r45, %r43, %r44;
	ld.global.nc.f32 	%f32, [%rd7+4];
	setp.lt.f32 	%p19, %f32, 0f7149F2CA;
	setp.gt.f32 	%p20, %f32, 0f00000000;
	and.pred  	%p21, %p19, %p20;
	add.f32 	%f33, %f31, %f32;
	selp.f32 	%f34, %f33, %f31, %p21;
	selp.u32 	%r46, 1, 0, %p21;
	add.s32 	%r47, %r45, %r46;
	ld.global.nc.f32 	%f35, [%rd7+8];
	setp.lt.f32 	%p22, %f35, 0f7149F2CA;
	setp.gt.f32 	%p23, %f35, 0f00000000;
	and.pred  	%p24, %p22, %p23;
	add.f32 	%f36, %f34, %f35;
	selp.f32 	%f37, %f36, %f34, %p24;
	selp.u32 	%r48, 1, 0, %p24;
	add.s32 	%r49, %r47, %r48;
	ld.global.nc.f32 	%f38, [%rd7+12];
	setp.lt.f32 	%p25, %f38, 0f7149F2CA;
	setp.gt.f32 	%p26, %f38, 0f00000000;
	and.pred  	%p27, %p25, %p26;
	add.f32 	%f39, %f37, %f38;
	selp.f32 	%f69, %f39, %f37, %p27;
	selp.u32 	%r50, 1, 0, %p27;
	add.s32 	%r81, %r49, %r50;
	add.s32 	%r70, %r70, 8;
	add.s32 	%r69, %r69, 8;
	setp.ne.s32 	%p28, %r70, 0;
	@%p28 bra 	$L__BB9_4;
$L__BB9_5:
	setp.eq.s32 	%p29, %r3, 0;
	@%p29 bra 	$L__BB9_13;
	and.b32  	%r15, %r28, 3;
	setp.lt.u32 	%p30, %r3, 4;
	@%p30 bra 	$L__BB9_8;
	add.s32 	%r52, %r76, %r2;
	mul.wide.s32 	%rd8, %r52, 4;
	add.s64 	%rd9, %rd1, %rd8;
	ld.global.nc.f32 	%f41, [%rd9];
	setp.lt.f32 	%p31, %f41, 0f7149F2CA;
	setp.gt.f32 	%p32, %f41, 0f00000000;
	and.pred  	%p33, %p31, %p32;
	add.f32 	%f42, %f69, %f41;
	selp.f32 	%f43, %f42, %f69, %p33;
	selp.u32 	%r53, 1, 0, %p33;
	add.s32 	%r54, %r81, %r53;
	ld.global.nc.f32 	%f44, [%rd9+4];
	setp.lt.f32 	%p34, %f44, 0f7149F2CA;
	setp.gt.f32 	%p35, %f44, 0f00000000;
	and.pred  	%p36, %p34, %p35;
	add.f32 	%f45, %f43, %f44;
	selp.f32 	%f46, %f45, %f43, %p36;
	selp.u32 	%r55, 1, 0, %p36;
	add.s32 	%r56, %r54, %r55;
	ld.global.nc.f32 	%f47, [%rd9+8];
	setp.lt.f32 	%p37, %f47, 0f7149F2CA;
	setp.gt.f32 	%p38, %f47, 0f00000000;
	and.pred  	%p39, %p37, %p38;
	add.f32 	%f48, %f46, %f47;
	selp.f32 	%f49, %f48, %f46, %p39;
	selp.u32 	%r57, 1, 0, %p39;
	add.s32 	%r58, %r56, %r57;
	ld.global.nc.f32 	%f50, [%rd9+12];
	setp.lt.f32 	%p40, %f50, 0f7149F2CA;
	setp.gt.f32 	%p41, %f50, 0f00000000;
	and.pred  	%p42, %p40, %p41;
	add.f32 	%f51, %f49, %f50;
	selp.f32 	%f69, %f51, %f49, %p42;
	selp.u32 	%r59, 1, 0, %p42;
	add.s32 	%r81, %r58, %r59;
	add.s32 	%r76, %r76, 4;
$L__BB9_8:
	setp.eq.s32 	%p43, %r15, 0;
	@%p43 bra 	$L__BB9_13;
	setp.eq.s32 	%p44, %r15, 1;
	@%p44 bra 	$L__BB9_11;
	add.s32 	%r61, %r76, %r2;
	mul.wide.s32 	%rd10, %r61, 4;
	add.s64 	%rd11, %rd1, %rd10;
	ld.global.nc.f32 	%f53, [%rd11];
	setp.lt.f32 	%p45, %f53, 0f7149F2CA;
	setp.gt.f32 	%p46, %f53, 0f00000000;
	and.pred  	%p47, %p45, %p46;
	add.f32 	%f54, %f69, %f53;
	selp.f32 	%f55, %f54, %f69, %p47;
	selp.u32 	%r62, 1, 0, %p47;
	add.s32 	%r63, %r81, %r62;
	ld.global.nc.f32 	%f56, [%rd11+4];
	setp.lt.f32 	%p48, %f56, 0f7149F2CA;
	setp.gt.f32 	%p49, %f56, 0f00000000;
	and.pred  	%p50, %p48, %p49;
	add.f32 	%f57, %f55, %f56;
	selp.f32 	%f69, %f57, %f55, %p50;
	selp.u32 	%r64, 1, 0, %p50;
	add.s32 	%r81, %r63, %r64;
	add.s32 	%r76, %r76, 2;
$L__BB9_11:
	and.b32  	%r65, %r28, 1;
	setp.eq.b32 	%p51, %r65, 1;
	not.pred 	%p52, %p51;
	@%p52 bra 	$L__BB9_13;
	add.s32 	%r66, %r76, %r2;
	mul.wide.s32 	%rd12, %r66, 4;
	add.s64 	%rd13, %rd1, %rd12;
	ld.global.nc.f32 	%f58, [%rd13];
	setp.lt.f32 	%p53, %f58, 0f7149F2CA;
	setp.gt.f32 	%p54, %f58, 0f00000000;
	and.pred  	%p55, %p53, %p54;
	add.f32 	%f59, %f69, %f58;
	selp.f32 	%f69, %f59, %f69, %p55;
	selp.u32 	%r67, 1, 0, %p55;
	add.s32 	%r81, %r81, %r67;
$L__BB9_13:
	setp.leu.f32 	%p56, %f69, 0f2EDBE6FF;
	setp.eq.s32 	%p57, %r81, 0;
	or.pred  	%p58, %p56, %p57;
	@%p58 bra 	$L__BB9_15;
	cvt.rn.f32.u32 	%f60, %r81;
	div.rn.f32 	%f61, %f60, %f69;
	mul.wide.s32 	%rd16, %r1, 4;
	add.s64 	%rd17, %rd2, %rd16;
	st.global.f32 	[%rd17], %f61;
	bra.uni 	$L__BB9_16;
$L__BB9_15:
	mul.wide.s32 	%rd14, %r1, 4;
	add.s64 	%rd15, %rd2, %rd14;
	mov.b32 	%r68, 0;
	st.global.u32 	[%rd15], %r68;
$L__BB9_16:
	ret;

}
	// .globl	calculate_degree_centrality
.visible .entry calculate_degree_centrality(
	.param .u64 .ptr .align 1 calculate_degree_centrality_param_0,
	.param .u64 .ptr .align 1 calculate_degree_centrality_param_1,
	.param .u32 calculate_degree_centrality_param_2
)
{
	.reg .pred 	%p<41>;
	.reg .b32 	%r<118>;
	.reg .b32 	%f<39>;
	.reg .b64 	%rd<16>;

	ld.param.u64 	%rd4, [calculate_degree_centrality_param_0];
	ld.param.u64 	%rd3, [calculate_degree_centrality_param_1];
	ld.param.u32 	%r36, [calculate_degree_centrality_param_2];
	cvta.to.global.u64 	%rd1, %rd4;
	mov.u32 	%r37, %ctaid.x;
	mov.u32 	%r38, %ntid.x;
	mov.u32 	%r39, %tid.x;
	mad.lo.s32 	%r1, %r37, %r38, %r39;
	setp.ge.s32 	%p1, %r1, %r36;
	@%p1 bra 	$L__BB10_18;
	setp.lt.s32 	%p2, %r36, 1;
	mov.f32 	%f37, 0f00000000;
	@%p2 bra 	$L__BB10_15;
	mul.lo.s32 	%r2, %r36, %r1;
	and.b32  	%r3, %r36, 15;
	setp.lt.u32 	%p3, %r36, 16;
	mov.b32 	%r109, 0;
	mov.u32 	%r117, %r109;
	@%p3 bra 	$L__BB10_5;
	and.b32  	%r109, %r36, 2147483632;
	neg.s32 	%r103, %r109;
	add.s64 	%rd2, %rd1, 32;
	mov.b32 	%r117, 0;
	mov.u32 	%r102, %r2;
$L__BB10_4:
	.pragma "nounroll";
	mul.wide.s32 	%rd5, %r102, 4;
	add.s64 	%rd6, %rd2, %rd5;
	ld.global.nc.f32 	%f6, [%rd6+-32];
	setp.gt.f32 	%p4, %f6, 0f2EDBE6FF;
	selp.u32 	%r43, 1, 0, %p4;
	add.s32 	%r44, %r117, %r43;
	ld.global.nc.f32 	%f7, [%rd6+-28];
	setp.gt.f32 	%p5, %f7, 0f2EDBE6FF;
	selp.u32 	%r45, 1, 0, %p5;
	add.s32 	%r46, %r44, %r45;
	ld.global.nc.f32 	%f8, [%rd6+-24];
	setp.gt.f32 	%p6, %f8, 0f2EDBE6FF;
	selp.u32 	%r47, 1, 0, %p6;
	add.s32 	%r48, %r46, %r47;
	ld.global.nc.f32 	%f9, [%rd6+-20];
	setp.gt.f32 	%p7, %f9, 0f2EDBE6FF;
	selp.u32 	%r49, 1, 0, %p7;
	add.s32 	%r50, %r48, %r49;
	ld.global.nc.f32 	%f10, [%rd6+-16];
	setp.gt.f32 	%p8, %f10, 0f2EDBE6FF;
	selp.u32 	%r51, 1, 0, %p8;
	add.s32 	%r52, %r50, %r51;
	ld.global.nc.f32 	%f11, [%rd6+-12];
	setp.gt.f32 	%p9, %f11, 0f2EDBE6FF;
	selp.u32 	%r53, 1, 0, %p9;
	add.s32 	%r54, %r52, %r53;
	ld.global.nc.f32 	%f12, [%rd6+-8];
	setp.gt.f32 	%p10, %f12, 0f2EDBE6FF;
	selp.u32 	%r55, 1, 0, %p10;
	add.s32 	%r56, %r54, %r55;
	ld.global.nc.f32 	%f13, [%rd6+-4];
	setp.gt.f32 	%p11, %f13, 0f2EDBE6FF;
	selp.u32 	%r57, 1, 0, %p11;
	add.s32 	%r58, %r56, %r57;
	ld.global.nc.f32 	%f14, [%rd6];
	setp.gt.f32 	%p12, %f14, 0f2EDBE6FF;
	selp.u32 	%r59, 1, 0, %p12;
	add.s32 	%r60, %r58, %r59;
	ld.global.nc.f32 	%f15, [%rd6+4];
	setp.gt.f32 	%p13, %f15, 0f2EDBE6FF;
	selp.u32 	%r61, 1, 0, %p13;
	add.s32 	%r62, %r60, %r61;
	ld.global.nc.f32 	%f16, [%rd6+8];
	setp.gt.f32 	%p14, %f16, 0f2EDBE6FF;
	selp.u32 	%r63, 1, 0, %p14;
	add.s32 	%r64, %r62, %r63;
	ld.global.nc.f32 	%f17, [%rd6+12];
	setp.gt.f32 	%p15, %f17, 0f2EDBE6FF;
	selp.u32 	%r65, 1, 0, %p15;
	add.s32 	%r66, %r64, %r65;
	ld.global.nc.f32 	%f18, [%rd6+16];
	setp.gt.f32 	%p16, %f18, 0f2EDBE6FF;
	selp.u32 	%r67, 1, 0, %p16;
	add.s32 	%r68, %r66, %r67;
	ld.global.nc.f32 	%f19, [%rd6+20];
	setp.gt.f32 	%p17, %f19, 0f2EDBE6FF;
	selp.u32 	%r69, 1, 0, %p17;
	add.s32 	%r70, %r68, %r69;
	ld.global.nc.f32 	%f20, [%rd6+24];
	setp.gt.f32 	%p18, %f20, 0f2EDBE6FF;
	selp.u32 	%r71, 1, 0, %p18;
	add.s32 	%r72, %r70, %r71;
	ld.global.nc.f32 	%f21, [%rd6+28];
	setp.gt.f32 	%p19, %f21, 0f2EDBE6FF;
	selp.u32 	%r73, 1, 0, %p19;
	add.s32 	%r117, %r72, %r73;
	add.s32 	%r103, %r103, 16;
	add.s32 	%r102, %r102, 16;
	setp.ne.s32 	%p20, %r103, 0;
	@%p20 bra 	$L__BB10_4;
$L__BB10_5:
	setp.eq.s32 	%p21, %r3, 0;
	@%p21 bra 	$L__BB10_14;
	and.b32  	%r15, %r36, 7;
	setp.lt.u32 	%p22, %r3, 8;
	@%p22 bra 	$L__BB10_8;
	add.s32 	%r75, %r109, %r2;
	mul.wide.s32 	%rd7, %r75, 4;
	add.s64 	%rd8, %rd1, %rd7;
	ld.global.nc.f32 	%f22, [%rd8];
	setp.gt.f32 	%p23, %f22, 0f2EDBE6FF;
	selp.u32 	%r76, 1, 0, %p23;
	add.s32 	%r77, %r117, %r76;
	ld.global.nc.f32 	%f23, [%rd8+4];
	setp.gt.f32 	%p24, %f23, 0f2EDBE6FF;
	selp.u32 	%r78, 1, 0, %p24;
	add.s32 	%r79, %r77, %r78;
	ld.global.nc.f32 	%f24, [%rd8+8];
	setp.gt.f32 	%p25, %f24, 0f2EDBE6FF;
	selp.u32 	%r80, 1, 0, %p25;
	add.s32 	%r81, %r79, %r80;
	ld.global.nc.f32 	%f25, [%rd8+12];
	setp.gt.f32 	%p26, %f25, 0f2EDBE6FF;
	selp.u32 	%r82, 1, 0, %p26;
	add.s32 	%r83, %r81, %r82;
	ld.global.nc.f32 	%f26, [%rd8+16];
	setp.gt.f32 	%p27, %f26, 0f2EDBE6FF;
	selp.u32 	%r84, 1, 0, %p27;
	add.s32 	%r85, %r83, %r84;
	ld.global.nc.f32 	%f27, [%rd8+20];
	setp.gt.f32 	%p28, %f27, 0f2EDBE6FF;
	selp.u32 	%r86, 1, 0, %p28;
	add.s32 	%r87, %r85, %r86;
	ld.global.nc.f32 	%f28, [%rd8+24];
	setp.gt.f32 	%p29, %f28, 0f2EDBE6FF;
	selp.u32 	%r88, 1, 0, %p29;
	add.s32 	%r89, %r87, %r88;
	ld.global.nc.f32 	%f29, [%rd8+28];
	setp.gt.f32 	%p30, %f29, 0f2EDBE6FF;
	selp.u32 	%r90, 1, 0, %p30;
	add.s32 	%r117, %r89, %r90;
	add.s32 	%r109, %r109, 8;
$L__BB10_8:
	setp.eq.s32 	%p31, %r15, 0;
	@%p31 bra 	$L__BB10_14;
	and.b32  	%r21, %r36, 3;
	setp.lt.u32 	%p32, %r15, 4;
	@%p32 bra 	$L__BB10_11;
	add.s32 	%r92, %r109, %r2;
	mul.wide.s32 	%rd9, %r92, 4;
	add.s64 	%rd10, %rd1, %rd9;
	ld.global.nc.f32 	%f30, [%rd10];
	setp.gt.f32 	%p33, %f30, 0f2EDBE6FF;
	selp.u32 	%r93, 1, 0, %p33;
	add.s32 	%r94, %r117, %r93;
	ld.global.nc.f32 	%f31, [%rd10+4];
	setp.gt.f32 	%p34, %f31, 0f2EDBE6FF;
	selp.u32 	%r95, 1, 0, %p34;
	add.s32 	%r96, %r94, %r95;
	ld.global.nc.f32 	%f32, [%rd10+8];
	setp.gt.f32 	%p35, %f32, 0f2EDBE6FF;
	selp.u32 	%r97, 1, 0, %p35;
	add.s32 	%r98, %r96, %r97;
	ld.global.nc.f32 	%f33, [%rd10+12];
	setp.gt.f32 	%p36, %f33, 0f2EDBE6FF;
	selp.u32 	%r99, 1, 0, %p36;
	add.s32 	%r117, %r98, %r99;
	add.s32 	%r109, %r109, 4;
$L__BB10_11:
	setp.eq.s32 	%p37, %r21, 0;
	@%p37 bra 	$L__BB10_14;
	add.s32 	%r115, %r109, %r2;
	neg.s32 	%r114, %r21;
$L__BB10_13:
	.pragma "nounroll";
	mul.wide.s32 	%rd11, %r115, 4;
	add.s64 	%rd12, %rd1, %rd11;
	ld.global.nc.f32 	%f34, [%rd12];
	setp.gt.f32 	%p38, %f34, 0f2EDBE6FF;
	selp.u32 	%r100, 1, 0, %p38;
	add.s32 	%r117, %r117, %r100;
	add.s32 	%r115, %r115, 1;
	add.s32 	%r114, %r114, 1;
	setp.ne.s32 	%p39, %r114, 0;
	@%p39 bra 	$L__BB10_13;
$L__BB10_14:
	cvt.rn.f32.u32 	%f37, %r117;
$L__BB10_15:
	setp.lt.s32 	%p40, %r36, 2;
	mov.f32 	%f38, 0f00000000;
	@%p40 bra 	$L__BB10_17;
	add.s32 	%r101, %r36, -1;
	cvt.rn.f32.u32 	%f36, %r101;
	div.rn.f32 	%f38, %f37, %f36;
$L__BB10_17:
	cvta.to.global.u64 	%rd13, %rd3;
	mul.wide.s32 	%rd14, %r1, 4;
	add.s64 	%rd15, %rd13, %rd14;
	st.global.f32 	[%rd15], %f38;
$L__BB10_18:
	ret;

}
	// .globl	eigenvector_centrality_iteration
.visible .entry eigenvector_centrality_iteration(
	.param .u64 .ptr .align 1 eigenvector_centrality_iteration_param_0,
	.param .u64 .ptr .align 1 eigenvector_centrality_iteration_param_1,
	.param .u64 .ptr .align 1 eigenvector_centrality_iteration_param_2,
	.param .u32 eigenvector_centrality_iteration_param_3
)
{
	.reg .pred 	%p<11>;
	.reg .b32 	%r<37>;
	.reg .b32 	%f<112>;
	.reg .b64 	%rd<31>;

	ld.param.u64 	%rd11, [eigenvector_centrality_iteration_param_0];
	ld.param.u64 	%rd12, [eigenvector_centrality_iteration_param_1];
	ld.param.u64 	%rd10, [eigenvector_centrality_iteration_param_2];
	ld.param.u32 	%r23, [eigenvector_centrality_iteration_param_3];
	cvta.to.global.u64 	%rd1, %rd12;
	cvta.to.global.u64 	%rd2, %rd11;
	mov.u32 	%r24, %ctaid.x;
	mov.u32 	%r25, %ntid.x;
	mov.u32 	%r26, %tid.x;
	mad.lo.s32 	%r1, %r24, %r25, %r26;
	setp.ge.s32 	%p1, %r1, %r23;
	@%p1 bra 	$L__BB11_15;
	setp.lt.s32 	%p2, %r23, 1;
	mov.f32 	%f111, 0f00000000;
	@%p2 bra 	$L__BB11_14;
	mul.lo.s32 	%r2, %r23, %r1;
	and.b32  	%r3, %r23, 15;
	setp.lt.u32 	%p3, %r23, 16;
	mov.f32 	%f111, 0f00000000;
	mov.b32 	%r33, 0;
	@%p3 bra 	$L__BB11_5;
	and.b32  	%r33, %r23, 2147483632;
	neg.s32 	%r31, %r33;
	add.s64 	%rd3, %rd2, 32;
	add.s64 	%rd29, %rd1, 32;
	mov.f32 	%f111, 0f00000000;
	mov.u32 	%r30, %r2;
$L__BB11_4:
	.pragma "nounroll";
	mul.wide.s32 	%rd13, %r30, 4;
	add.s64 	%rd14, %rd3, %rd13;
	ld.global.nc.f32 	%f18, [%rd14+-32];
	ld.global.nc.f32 	%f19, [%rd29+-32];
	fma.rn.f32 	%f20, %f18, %f19, %f111;
	ld.global.nc.f32 	%f21, [%rd14+-28];
	ld.global.nc.f32 	%f22, [%rd29+-28];
	fma.rn.f32 	%f23, %f21, %f22, %f20;
	ld.global.nc.f32 	%f24, [%rd14+-24];
	ld.global.nc.f32 	%f25, [%rd29+-24];
	fma.rn.f32 	%f26, %f24, %f25, %f23;
	ld.global.nc.f32 	%f27, [%rd14+-20];
	ld.global.nc.f32 	%f28, [%rd29+-20];
	fma.rn.f32 	%f29, %f27, %f28, %f26;
	ld.global.nc.f32 	%f30, [%rd14+-16];
	ld.global.nc.f32 	%f31, [%rd29+-16];
	fma.rn.f32 	%f32, %f30, %f31, %f29;
	ld.global.nc.f32 	%f33, [%rd14+-12];
	ld.global.nc.f32 	%f34, [%rd29+-12];
	fma.rn.f32 	%f35, %f33, %f34, %f32;
	ld.global.nc.f32 	%f36, [%rd14+-8];
	ld.global.nc.f32 	%f37, [%rd29+-8];
	fma.rn.f32 	%f38, %f36, %f37, %f35;
	ld.global.nc.f32 	%f39, [%rd14+-4];
	ld.global.nc.f32 	%f40, [%rd29+-4];
	fma.rn.f32 	%f41, %f39, %f40, %f38;
	ld.global.nc.f32 	%f42, [%rd14];
	ld.global.nc.f32 	%f43, [%rd29];
	fma.rn.f32 	%f44, %f42, %f43, %f41;
	ld.global.nc.f32 	%f45, [%rd14+4];
	ld.global.nc.f32 	%f46, [%rd29+4];
	fma.rn.f32 	%f47, %f45, %f46, %f44;
	ld.global.nc.f32 	%f48, [%rd14+8];
	ld.global.nc.f32 	%f49, [%rd29+8];
	fma.rn.f32 	%f50, %f48, %f49, %f47;
	ld.global.nc.f32 	%f51, [%rd14+12];
	ld.global.nc.f32 	%f52, [%rd29+12];
	fma.rn.f32 	%f53, %f51, %f52, %f50;
	ld.global.nc.f32 	%f54, [%rd14+16];
	ld.global.nc.f32 	%f55, [%rd29+16];
	fma.rn.f32 	%f56, %f54, %f55, %f53;
	ld.global.nc.f32 	%f57, [%rd14+20];
	ld.global.nc.f32 	%f58, [%rd29+20];
	fma.rn.f32 	%f59, %f57, %f58, %f56;
	ld.global.nc.f32 	%f60, [%rd14+24];
	ld.global.nc.f32 	%f61, [%rd29+24];
	fma.rn.f32 	%f62, %f60, %f61, %f59;
	ld.global.nc.f32 	%f63, [%rd14+28];
	ld.global.nc.f32 	%f64, [%rd29+28];
	fma.rn.f32 	%f111, %f63, %f64, %f62;
	add.s32 	%r31, %r31, 16;
	add.s32 	%r30, %r30, 16;
	add.s64 	%rd29, %rd29, 64;
	setp.ne.s32 	%p4, %r31, 0;
	@%p4 bra 	$L__BB11_4;
$L__BB11_5:
	setp.eq.s32 	%p5, %r3, 0;
	@%p5 bra 	$L__BB11_14;
	and.b32  	%r11, %r23, 7;
	setp.lt.u32 	%p6, %r3, 8;
	@%p6 bra 	$L__BB11_8;
	add.s32 	%r28, %r33, %r2;
	mul.wide.s32 	%rd15, %r28, 4;
	add.s64 	%rd16, %rd2, %rd15;
	ld.global.nc.f32 	%f66, [%rd16];
	mul.wide.u32 	%rd17, %r33, 4;
	add.s64 	%rd18, %rd1, %rd17;
	ld.global.nc.f32 	%f67, [%rd18];
	fma.rn.f32 	%f68, %f66, %f67, %f111;
	ld.global.nc.f32 	%f69, [%rd16+4];
	ld.global.nc.f32 	%f70, [%rd18+4];
	fma.rn.f32 	%f71, %f69, %f70, %f68;
	ld.global.nc.f32 	%f72, [%rd16+8];
	ld.global.nc.f32 	%f73, [%rd18+8];
	fma.rn.f32 	%f74, %f72, %f73, %f71;
	ld.global.nc.f32 	%f75, [%rd16+12];
	ld.global.nc.f32 	%f76, [%rd18+12];
	fma.rn.f32 	%f77, %f75, %f76, %f74;
	ld.global.nc.f32 	%f78, [%rd16+16];
	ld.global.nc.f32 	%f79, [%rd18+16];
	fma.rn.f32 	%f80, %f78, %f79, %f77;
	ld.global.nc.f32 	%f81, [%rd16+20];
	ld.global.nc.f32 	%f82, [%rd18+20];
	fma.rn.f32 	%f83, %f81, %f82, %f80;
	ld.global.nc.f32 	%f84, [%rd16+24];
	ld.global.nc.f32 	%f85, [%rd18+24];
	fma.rn.f32 	%f86, %f84, %f85, %f83;
	ld.global.nc.f32 	%f87, [%rd16+28];
	ld.global.nc.f32 	%f88, [%rd18+28];
	fma.rn.f32 	%f111, %f87, %f88, %f86;
	add.s32 	%r33, %r33, 8;
$L__BB11_8:
	setp.eq.s32 	%p7, %r11, 0;
	@%p7 bra 	$L__BB11_14;
	and.b32  	%r14, %r23, 3;
	setp.lt.u32 	%p8, %r11, 4;
	@%p8 bra 	$L__BB11_11;
	add.s32 	%r29, %r33, %r2;
	mul.wide.s32 	%rd19, %r29, 4;
	add.s64 	%rd20, %rd2, %rd19;
	ld.global.nc.f32 	%f90, [%rd20];
	mul.wide.u32 	%rd21, %r33, 4;
	add.s64 	%rd22, %rd1, %rd21;
	ld.global.nc.f32 	%f91, [%rd22];
	fma.rn.f32 	%f92, %f90, %f91, %f111;
	ld.global.nc.f32 	%f93, [%rd20+4];
	ld.global.nc.f32 	%f94, [%rd22+4];
	fma.rn.f32 	%f95, %f93, %f94, %f92;
	ld.global.nc.f32 	%f96, [%rd20+8];
	ld.global.nc.f32 	%f97, [%rd22+8];
	fma.rn.f32 	%f98, %f96, %f97, %f95;
	ld.global.nc.f32 	%f99, [%rd20+12];
	ld.global.nc.f32 	%f100, [%rd22+12];
	fma.rn.f32 	%f111, %f99, %f100, %f98;
	add.s32 	%r33, %r33, 4;
$L__BB11_11:
	setp.eq.s32 	%p9, %r14, 0;
	@%p9 bra 	$L__BB11_14;
	mul.wide.u32 	%rd23, %r33, 4;
	add.s64 	%rd30, %rd1, %rd23;
	add.s32 	%r36, %r33, %r2;
	neg.s32 	%r35, %r14;
$L__BB11_13:
	.pragma "nounroll";
	mul.wide.s32 	%rd24, %r36, 4;
	add.s64 	%rd25, %rd2, %rd24;
	ld.global.nc.f32 	%f101, [%rd25];
	ld.global.nc.f32 	%f102, [%rd30];
	fma.rn.f32 	%f111, %f101, %f102, %f111;
	add.s64 	%rd30, %rd30, 4;
	add.s32 	%r36, %r36, 1;
	add.s32 	%r35, %r35, 1;
	setp.ne.s32 	%p10, %r35, 0;
	@%p10 bra 	$L__BB11_13;
$L__BB11_14:
	cvta.to.global.u64 	%rd26, %rd10;
	mul.wide.s32 	%rd27, %r1, 4;
	add.s64 	%rd28, %rd26, %rd27;
	st.global.f32 	[%rd28], %f111;
$L__BB11_15:
	ret;

}
	// .globl	normalize_eigenvector_centrality
.visible .entry normalize_eigenvector_centrality(
	.param .u64 .ptr .align 1 normalize_eigenvector_centrality_param_0,
	.param .f32 normalize_eigenvector_centrality_param_1,
	.param .u32 normalize_eigenvector_centrality_param_2
)
{
	.reg .pred 	%p<4>;
	.reg .b32 	%r<6>;
	.reg .b32 	%f<4>;
	.reg .b64 	%rd<5>;

	ld.param.u64 	%rd1, [normalize_eigenvector_centrality_param_0];
	ld.param.f32 	%f1, [normalize_eigenvector_centrality_param_1];
	ld.param.u32 	%r2, [normalize_eigenvector_centrality_param_2];
	mov.u32 	%r3, %ctaid.x;
	mov.u32 	%r4, %ntid.x;
	mov.u32 	%r5, %tid.x;
	mad.lo.s32 	%r1, %r3, %r4, %r5;
	setp.ge.s32 	%p1, %r1, %r2;
	setp.leu.f32 	%p2, %f1, 0f2EDBE6FF;
	or.pred  	%p3, %p2, %p1;
	@%p3 bra 	$L__BB12_2;
	cvta.to.global.u64 	%rd2, %rd1;
	mul.wide.s32 	%rd3, %r1, 4;
	add.s64 	%rd4, %rd2, %rd3;
	ld.global.f32 	%f2, [%rd4];
	div.rn.f32 	%f3, %f2, %f1;
	st.global.f32 	[%rd4], %f3;
$L__BB12_2:
	ret;

}
	// .globl	fused_network_metrics
.visible .entry fused_network_metrics(
	.param .u64 .ptr .align 1 fused_network_metrics_param_0,
	.param .u64 .ptr .align 1 fused_network_metrics_param_1,
	.param .u64 .ptr .align 1 fused_network_metrics_param_2,
	.param .u64 .ptr .align 1 fused_network_metrics_param_3,
	.param .u32 fused_network_metrics_param_4,
	.param .f32 fused_network_metrics_param_5,
	.param .f32 fused_network_metrics_param_6
)
{
	.reg .pred 	%p<14>;
	.reg .b32 	%r<41>;
	.reg .b32 	%f<116>;
	.reg .b64 	%rd<43>;

	ld.param.u64 	%rd8, [fused_network_metrics_param_0];
	ld.param.u64 	%rd11, [fused_network_metrics_param_1];
	ld.param.u64 	%rd9, [fused_network_metrics_param_2];
	ld.param.u64 	%rd10, [fused_network_metrics_param_3];
	ld.param.u32 	%r19, [fused_network_metrics_param_4];
	ld.param.f32 	%f17, [fused_network_metrics_param_5];
	ld.param.f32 	%f18, [fused_network_metrics_param_6];
	cvta.to.global.u64 	%rd1, %rd11;
	mov.u32 	%r20, %ctaid.y;
	mov.u32 	%r21, %ntid.y;
	mov.u32 	%r22, %tid.y;
	mad.lo.s32 	%r1, %r20, %r21, %r22;
	mov.u32 	%r23, %ctaid.x;
	mov.u32 	%r24, %ntid.x;
	mov.u32 	%r25, %tid.x;
	mad.lo.s32 	%r2, %r23, %r24, %r25;
	max.s32 	%r26, %r1, %r2;
	setp.ge.s32 	%p1, %r26, %r19;
	mov.f32 	%f106, 0f00000000;
	@%p1 bra 	$L__BB13_18;
	setp.eq.s32 	%p2, %r1, %r2;
	@%p2 bra 	$L__BB13_4;
	cvta.to.global.u64 	%rd12, %rd8;
	mul.lo.s32 	%r27, %r1, 3;
	mul.wide.u32 	%rd13, %r27, 4;
	add.s64 	%rd14, %rd12, %rd13;
	ld.global.nc.f32 	%f21, [%rd14];
	mul.lo.s32 	%r28, %r2, 3;
	mul.wide.s32 	%rd15, %r28, 4;
	add.s64 	%rd16, %rd12, %rd15;
	ld.global.nc.f32 	%f22, [%rd16];
	sub.f32 	%f23, %f21, %f22;
	ld.global.nc.f32 	%f24, [%rd14+4];
	ld.global.nc.f32 	%f25, [%rd16+4];
	sub.f32 	%f26, %f24, %f25;
	ld.global.nc.f32 	%f27, [%rd14+8];
	ld.global.nc.f32 	%f28, [%rd16+8];
	sub.f32 	%f29, %f27, %f28;
	mul.f32 	%f30, %f26, %f26;
	fma.rn.f32 	%f31, %f23, %f23, %f30;
	fma.rn.f32 	%f1, %f29, %f29, %f31;
	setp.geu.f32 	%p3, %f1, %f17;
	@%p3 bra 	$L__BB13_4;
	neg.f32 	%f32, %f1;
	div.rn.f32 	%f33, %f32, %f18;
	fma.rn.f32 	%f34, %f33, 0f3BBB989D, 0f3F000000;
	cvt.sat.f32.f32 	%f35, %f34;
	mov.f32 	%f36, 0f4B400001;
	mov.f32 	%f37, 0f437C0000;
	fma.rm.f32 	%f38, %f35, %f37, %f36;
	add.f32 	%f39, %f38, 0fCB40007F;
	neg.f32 	%f40, %f39;
	fma.rn.f32 	%f41, %f33, 0f3FB8AA3B, %f40;
	fma.rn.f32 	%f42, %f33, 0f32A57060, %f41;
	mov.b32 	%r29, %f38;
	shl.b32 	%r30, %r29, 23;
	mov.b32 	%f43, %r30;
	ex2.approx.ftz.f32 	%f44, %f42;
	mul.f32 	%f106, %f44, %f43;
$L__BB13_4:
	mul.lo.s32 	%r3, %r19, %r1;
	add.s32 	%r31, %r3, %r2;
	mul.wide.s32 	%rd17, %r31, 4;
	add.s64 	%rd18, %rd1, %rd17;
	st.global.f32 	[%rd18], %f106;
	bar.sync 	0;
	setp.ne.s32 	%p4, %r2, 0;
	@%p4 bra 	$L__BB13_18;
	and.b32  	%r4, %r19, 15;
	setp.lt.u32 	%p5, %r19, 16;
	mov.f32 	%f115, 0f00000000;
	mov.b32 	%r38, 0;
	@%p5 bra 	$L__BB13_8;
	and.b32  	%r38, %r19, 2147483632;
	neg.s32 	%r36, %r38;
	mul.wide.u32 	%rd19, %r3, 4;
	add.s64 	%rd20, %rd19, %rd1;
	add.s64 	%rd41, %rd20, 32;
	mov.f32 	%f115, 0f00000000;
$L__BB13_7:
	.pragma "nounroll";
	ld.global.f32 	%f48, [%rd41+-32];
	add.f32 	%f49, %f115, %f48;
	ld.global.f32 	%f50, [%rd41+-28];
	add.f32 	%f51, %f49, %f50;
	ld.global.f32 	%f52, [%rd41+-24];
	add.f32 	%f53, %f51, %f52;
	ld.global.f32 	%f54, [%rd41+-20];
	add.f32 	%f55, %f53, %f54;
	ld.global.f32 	%f56, [%rd41+-16];
	add.f32 	%f57, %f55, %f56;
	ld.global.f32 	%f58, [%rd41+-12];
	add.f32 	%f59, %f57, %f58;
	ld.global.f32 	%f60, [%rd41+-8];
	add.f32 	%f61, %f59, %f60;
	ld.global.f32 	%f62, [%rd41+-4];
	add.f32 	%f63, %f61, %f62;
	ld.global.f32 	%f64, [%rd41];
	add.f32 	%f65, %f63, %f64;
	ld.global.f32 	%f66, [%rd41+4];
	add.f32 	%f67, %f65, %f66;
	ld.global.f32 	%f68, [%rd41+8];
	add.f32 	%f69, %f67, %f68;
	ld.global.f32 	%f70, [%rd41+12];
	add.f32 	%f71, %f69, %f70;
	ld.global.f32 	%f72, [%rd41+16];
	add.f32 	%f73, %f71, %f72;
	ld.global.f32 	%f74, [%rd41+20];
	add.f32 	%f75, %f73, %f74;
	ld.global.f32 	%f76, [%rd41+24];
	add.f32 	%f77, %f75, %f76;
	ld.global.f32 	%f78, [%rd41+28];
	add.f32 	%f115, %f77, %f78;
	add.s32 	%r36, %r36, 16;
	add.s64 	%rd41, %rd41, 64;
	setp.ne.s32 	%p6, %r36, 0;
	@%p6 bra 	$L__BB13_7;
$L__BB13_8:
	setp.eq.s32 	%p7, %r4, 0;
	@%p7 bra 	$L__BB13_17;
	and.b32  	%r10, %r19, 7;
	setp.lt.u32 	%p8, %r4, 8;
	@%p8 bra 	$L__BB13_11;
	add.s32 	%r33, %r38, %r3;
	mul.wide.u32 	%rd21, %r33, 4;
	add.s64 	%rd22, %rd1, %rd21;
	ld.global.f32 	%f80, [%rd22];
	add.f32 	%f81, %f115, %f80;
	cvt.u64.u32 	%rd23, %r3;
	cvt.u64.u32 	%rd24, %r38;
	add.s64 	%rd25, %rd24, %rd23;
	shl.b64 	%rd26, %rd25, 2;
	add.s64 	%rd27, %rd1, %rd26;
	ld.global.f32 	%f82, [%rd27+4];
	add.f32 	%f83, %f81, %f82;
	ld.global.f32 	%f84, [%rd27+8];
	add.f32 	%f85, %f83, %f84;
	ld.global.f32 	%f86, [%rd27+12];
	add.f32 	%f87, %f85, %f86;
	ld.global.f32 	%f88, [%rd27+16];
	add.f32 	%f89, %f87, %f88;
	ld.global.f32 	%f90, [%rd27+20];
	add.f32 	%f91, %f89, %f90;
	ld.global.f32 	%f92, [%rd27+24];
	add.f32 	%f93, %f91, %f92;
	ld.global.f32 	%f94, [%rd27+28];
	add.f32 	%f115, %f93, %f94;
	add.s32 	%r38, %r38, 8;
$L__BB13_11:
	setp.eq.s32 	%p9, %r10, 0;
	@%p9 bra 	$L__BB13_17;
	and.b32  	%r13, %r19, 3;
	setp.lt.u32 	%p10, %r10, 4;
	@%p10 bra 	$L__BB13_14;
	add.s32 	%r34, %r38, %r3;
	mul.wide.u32 	%rd28, %r34, 4;
	add.s64 	%rd29, %rd1, %rd28;
	ld.global.f32 	%f96, [%rd29];
	add.f32 	%f97, %f115, %f96;
	cvt.u64.u32 	%rd30, %r3;
	cvt.u64.u32 	%rd31, %r38;
	add.s64 	%rd32, %rd31, %rd30;
	shl.b64 	%rd33, %rd32, 2;
	add.s64 	%rd34, %rd1, %rd33;
	ld.global.f32 	%f98, [%rd34+4];
	add.f32 	%f99, %f97, %f98;
	ld.global.f32 	%f100, [%rd34+8];
	add.f32 	%f101, %f99, %f100;
	ld.global.f32 	%f102, [%rd34+12];
	add.f32 	%f115, %f101, %f102;
	add.s32 	%r38, %r38, 4;
$L__BB13_14:
	setp.eq.s32 	%p11, %r13, 0;
	@%p11 bra 	$L__BB13_17;
	add.s32 	%r35, %r38, %r3;
	mul.wide.u32 	%rd35, %r35, 4;
	add.s64 	%rd42, %rd1, %rd35;
	neg.s32 	%r40, %r13;
$L__BB13_16:
	.pragma "nounroll";
	ld.global.f32 	%f103, [%rd42];
	add.f32 	%f115, %f115, %f103;
	add.s64 	%rd42, %rd42, 4;
	add.s32 	%r40, %r40, 1;
	setp.ne.s32 	%p12, %r40, 0;
	@%p12 bra 	$L__BB13_16;
$L__BB13_17:
	cvta.to.global.u64 	%rd36, %rd9;
	mul.wide.u32 	%rd37, %r1, 4;
	add.s64 	%rd38, %rd36, %rd37;
	st.global.f32 	[%rd38], %f115;
	setp.gt.f32 	%p13, %f115, 0f2EDBE6FF;
	selp.f32 	%f104, %f115, 0f00000000, %p13;
	cvta.to.global.u64 	%rd39, %rd10;
	add.s64 	%rd40, %rd39, %rd37;
	st.global.f32 	[%rd40], %f104;
$L__BB13_18:
	ret;

}


// ===== COMPILED SASS (sm_100) =====

	.target	sm_100

	.elftype	@"ET_EXEC"


//--------------------- .note.nv.tkinfo           --------------------------
	.section	.note.nv.tkinfo,"",@"SHT_NOTE"
	.sectionflags	@"SHF_NOTE_NV_TKINFO"
	.tkinfo
        /*0018*/ 	.word	0x00000002
        /*0030*/ 	.string	""
        /*0030*/ 	.string	"ptxas"
        /*0030*/ 	.string	"Cuda compilation tools, release 13.0, V13.0.88"
        /*0030*/ 	.string	"Build cuda_13.0.r13.0/compiler.36424714_0"
        /*0030*/ 	.string	"-arch sm_100 -m 64 "



//--------------------- .note.nv.cuinfo           --------------------------
	.section	.note.nv.cuinfo,"",@"SHT_NOTE"
	.sectionflags	@"SHF_NOTE_NV_CUINFO"
        /*0018*/ 	.short	0x0002
        /*001a*/ 	.short	0x0064
        /*001c*/ 	.short	0x0082
	.zero		2


//--------------------- .nv.info                  --------------------------
	.section	.nv.info,"",@"SHT_CUDA_INFO"
	.align	4


	//----- nvinfo : EIATTR_REGCOUNT
	.align		4
        /*0000*/ 	.byte	0x04, 0x2f
        /*0002*/ 	.short	(.L_1 - .L_0)
	.align		4
.L_0:
        /*0004*/ 	.word	index@(floyd_warshall_init)
        /*0008*/ 	.word	0x0000000f


	//----- nvinfo : EIATTR_FRAME_SIZE
	.align		4
.L_1:
        /*000c*/ 	.byte	0x04, 0x11
        /*000e*/ 	.short	(.L_3 - .L_2)
	.align		4
.L_2:
        /*0010*/ 	.word	index@($__internal_6_$__cuda_sm20_rcp_rn_f32_slowpath)
        /*0014*/ 	.word	0x00000000


	//----- nvinfo : EIATTR_FRAME_SIZE
	.align		4
.L_3:
        /*0018*/ 	.byte	0x04, 0x11
        /*001a*/ 	.short	(.L_5 - .L_4)
	.align		4
.L_4:
        /*001c*/ 	.word	index@(floyd_warshall_init)
        /*0020*/ 	.word	0x00000000


	//----- nvinfo : EIATTR_REGCOUNT
	.align		4
.L_5:
        /*0024*/ 	.byte	0x04, 0x2f
        /*0026*/ 	.short	(.L_7 - .L_6)
	.align		4
.L_6:
        /*0028*/ 	.word	index@(floyd_warshall_iteration)
        /*002c*/ 	.word	0x00000012


	//----- nvinfo : EIATTR_FRAME_SIZE
	.align		4
.L_7:
        /*0030*/ 	.byte	0x04, 0x11
        /*0032*/ 	.short	(.L_9 - .L_8)
	.align		4
.L_8:
        /*0034*/ 	.word	index@(floyd_warshall_iteration)
        /*0038*/ 	.word	0x00000000


	//----- nvinfo : EIATTR_REGCOUNT
	.align		4
.L_9:
        /*003c*/ 	.byte	0x04, 0x2f
        /*003e*/ 	.short	(.L_11 - .L_10)
	.align		4
.L_10:
        /*0040*/ 	.word	index@(floyd_warshall_blocked)
        /*0044*/ 	.word	0x00000028


	//----- nvinfo : EIATTR_FRAME_SIZE
	.align		4
.L_11:
        /*0048*/ 	.byte	0x04, 0x11
        /*004a*/ 	.short	(.L_13 - .L_12)
	.align		4
.L_12:
        /*004c*/ 	.word	index@(floyd_warshall_blocked)
        /*0050*/ 	.word	0x00000000


	//----- nvinfo : EIATTR_REGCOUNT
	.align		4
.L_13:
        /*0054*/ 	.byte	0x04, 0x2f
        /*0056*/ 	.short	(.L_15 - .L_14)
	.align		4
.L_14:
        /*0058*/ 	.word	index@(brandes_bfs_step)
        /*005c*/ 	.word	0x00000020


	//----- nvinfo : EIATTR_FRAME_SIZE
	.align		4
.L_15:
        /*0060*/ 	.byte	0x04, 0x11
        /*0062*/ 	.short	(.L_17 - .L_16)
	.align		4
.L_16:
        /*0064*/ 	.word	index@(brandes_bfs_step)
        /*0068*/ 	.word	0x00000000


	//----- nvinfo : EIATTR_REGCOUNT
	.align		4
.L_17:
        /*006c*/ 	.byte	0x04, 0x2f
        /*006e*/ 	.short	(.L_19 - .L_18)
	.align		4
.L_18:
        /*0070*/ 	.word	index@(brandes_backprop)
        /*0074*/ 	.word	0x00000020


	//----- nvinfo : EIATTR_FRAME_SIZE
	.align		4
.L_19:
        /*0078*/ 	.byte	0x04, 0x11
        /*007a*/ 	.short	(.L_21 - .L_20)
	.align		4
.L_20:
        /*007c*/ 	.word	index@($__internal_5_$__cuda_sm3x_div_rn_noftz_f32_slowpath)
        /*0080*/ 	.word	0x00000000


	//----- nvinfo : EIATTR_FRAME_SIZE
	.align		4
.L_21:
        /*0084*/ 	.byte	0x04, 0x11
        /*0086*/ 	.short	(.L_23 - .L_22)
	.align		4
.L_22:
        /*0088*/ 	.word	index@(brandes_backprop)
        /*008c*/ 	.word	0x00000000


	//----- nvinfo : EIATTR_REGCOUNT
	.align		4
.L_23:
        /*0090*/ 	.byte	0x04, 0x2f
        /*0092*/ 	.short	(.L_25 - .L_24)
	.align		4
.L_24:
        /*0094*/ 	.word	index@(brandes_init)
        /*0098*/ 	.word	0x00000014


	//----- nvinfo : EIATTR_FRAME_SIZE
	.align		4
.L_25:
        /*009c*/ 	.byte	0x04, 0x11
        /*009e*/ 	.short	(.L_27 - .L_26)
	.align		4
.L_26:
        /*00a0*/ 	.word	index@(brandes_init)
        /*00a4*/ 	.word	0x00000000


	//----- nvinfo : EIATTR_REGCOUNT
	.align		4
.L_27:
        /*00a8*/ 	.byte	0x04, 0x2f
        /*00aa*/ 	.short	(.L_29 - .L_28)
	.align		4
.L_28:
        /*00ac*/ 	.word	index@(brandes_normalize)
        /*00b0*/ 	.word	0x00000008


	//----- nvinfo : EIATTR_FRAME_SIZE
	.align		4
.L_29:
        /*00b4*/ 	.byte	0x04, 0x11
        /*00b6*/ 	.short	(.L_31 - .L_30)
	.align		4
.L_30:
        /*00b8*/ 	.word	index@(brandes_normalize)
        /*00bc*/ 	.word	0x00000000


	//----- nvinfo : EIATTR_REGCOUNT
	.align		4
.L_31:
        /*00c0*/ 	.byte	0x04, 0x2f
        /*00c2*/ 	.short	(.L_33 - .L_32)
	.align		4
.L_32:
        /*00c4*/ 	.word	index@(find_communication_paths)
        /*00c8*/ 	.word	0x0000000e


	//----- nvinfo : EIATTR_FRAME_SIZE
	.align		4
.L_33:
        /*00cc*/ 	.byte	0x04, 0x11
        /*00ce*/ 	.short	(.L_35 - .L_34)
	.align		4
.L_34:
        /*00d0*/ 	.word	index@(find_communication_paths)
        /*00d4*/ 	.word	0x00000000


	//----- nvinfo : EIATTR_REGCOUNT
	.align		4
.L_35:
        /*00d8*/ 	.byte	0x04, 0x2f
        /*00da*/ 	.short	(.L_37 - .L_36)
	.align		4
.L_36:
        /*00dc*/ 	.word	index@(calculate_coupling_strength)
        /*00e0*/ 	.word	0x0000000f


	//----- nvinfo : EIATTR_FRAME_SIZE
	.align		4
.L_37:
        /*00e4*/ 	.byte	0x04, 0x11
        /*00e6*/ 	.short	(.L_39 - .L_38)
	.align		4
.L_38:
        /*00e8*/ 	.word	index@($__internal_4_$__cuda_sm20_rcp_rn_f32_slowpath)
        /*00ec*/ 	.word	0x00000000


	//----- nvinfo : EIATTR_FRAME_SIZE
	.align		4
.L_39:
        /*00f0*/ 	.byte	0x04, 0x11
        /*00f2*/ 	.short	(.L_41 - .L_40)
	.align		4
.L_40:
        /*00f4*/ 	.word	index@(calculate_coupling_strength)
        /*00f8*/ 	.word	0x00000000


	//----- nvinfo : EIATTR_REGCOUNT
	.align		4
.L_41:
        /*00fc*/ 	.byte	0x04, 0x2f
        /*00fe*/ 	.short	(.L_43 - .L_42)
	.align		4
.L_42:
        /*0100*/ 	.word	index@(calculate_closeness_centrality)
        /*0104*/ 	.word	0x00000017


	//----- nvinfo : EIATTR_FRAME_SIZE
	.align		4
.L_43:
        /*0108*/ 	.byte	0x04, 0x11
        /*010a*/ 	.short	(.L_45 - .L_44)
	.align		4
.L_44:
        /*010c*/ 	.word	index@($__internal_3_$__cuda_sm3x_div_rn_noftz_f32_slowpath)
        /*0110*/ 	.word	0x00000000


	//----- nvinfo : EIATTR_FRAME_SIZE
	.align		4
.L_45:
        /*0114*/ 	.byte	0x04, 0x11
        /*0116*/ 	.short	(.L_47 - .L_46)
	.align		4
.L_46:
        /*0118*/ 	.word	index@(calculate_closeness_centrality)
        /*011c*/ 	.word	0x00000000


	//----- nvinfo : EIATTR_REGCOUNT
	.align		4
.L_47:
        /*0120*/ 	.byte	0x04, 0x2f
        /*0122*/ 	.short	(.L_49 - .L_48)
	.align		4
.L_48:
        /*0124*/ 	.word	index@(calculate_degree_centrality)
        /*0128*/ 	.word	0x00000019


	//----- nvinfo : EIATTR_FRAME_SIZE
	.align		4
.L_49:
        /*012c*/ 	.byte	0x04, 0x11
        /*012e*/ 	.short	(.L_51 - .L_50)
	.align		4
.L_50:
        /*0130*/ 	.word	index@($__internal_2_$__cuda_sm3x_div_rn_noftz_f32_slowpath)
        /*0134*/ 	.word	0x00000000


	//----- nvinfo : EIATTR_FRAME_SIZE
	.align		4
.L_51:
        /*0138*/ 	.byte	0x04, 0x11
        /*013a*/ 	.short	(.L_53 - .L_52)
	.align		4
.L_52:
        /*013c*/ 	.word	index@(calculate_degree_centrality)
        /*0140*/ 	.word	0x00000000


	//----- nvinfo : EIATTR_REGCOUNT
	.align		4
.L_53:
        /*0144*/ 	.byte	0x04, 0x2f
        /*0146*/ 	.short	(.L_55 - .L_54)
	.align		4
.L_54:
        /*0148*/ 	.word	index@(eigenvector_centrality_iteration)
        /*014c*/ 	.word	0x0000001e


	//----- nvinfo : EIATTR_FRAME_SIZE
	.align		4
.L_55:
        /*0150*/ 	.byte	0x04, 0x11
        /*0152*/ 	.short	(.L_57 - .L_56)
	.align		4
.L_56:
        /*0154*/ 	.word	index@(eigenvector_centrality_iteration)
        /*0158*/ 	.word	0x00000000


	//----- nvinfo : EIATTR_REGCOUNT
	.align		4
.L_57:
        /*015c*/ 	.byte	0x04, 0x2f
        /*015e*/ 	.short	(.L_59 - .L_58)
	.align		4
.L_58:
        /*0160*/ 	.word	index@(normalize_eigenvector_centrality)
        /*0164*/ 	.word	0x00000010


	//----- nvinfo : EIATTR_FRAME_SIZE
	.align		4
.L_59:
        /*0168*/ 	.byte	0x04, 0x11
        /*016a*/ 	.short	(.L_61 - .L_60)
	.align		4
.L_60:
        /*016c*/ 	.word	index@($__internal_1_$__cuda_sm3x_div_rn_noftz_f32_slowpath)
        /*0170*/ 	.word	0x00000000


	//----- nvinfo : EIATTR_FRAME_SIZE
	.align		4
.L_61:
        /*0174*/ 	.byte	0x04, 0x11
        /*0176*/ 	.short	(.L_63 - .L_62)
	.align		4
.L_62:
        /*0178*/ 	.word	index@(normalize_eigenvector_centrality)
        /*017c*/ 	.word	0x00000000


	//----- nvinfo : EIATTR_REGCOUNT
	.align		4
.L_63:
        /*0180*/ 	.byte	0x04, 0x2f
        /*0182*/ 	.short	(.L_65 - .L_64)
	.align		4
.L_64:
        /*0184*/ 	.word	index@(fused_network_metrics)
        /*0188*/ 	.word	0x0000001f


	//----- nvinfo : EIATTR_FRAME_SIZE
	.align		4
.L_65:
        /*018c*/ 	.byte	0x04, 0x11
        /*018e*/ 	.short	(.L_67 - .L_66)
	.align		4
.L_66:
        /*0190*/ 	.word	index@($__internal_0_$__cuda_sm3x_div_rn_noftz_f32_slowpath)
        /*0194*/ 	.word	0x00000000


	//----- nvinfo : EIATTR_FRAME_SIZE
	.align		4
.L_67:
        /*0198*/ 	.byte	0x04, 0x11
        /*019a*/ 	.short	(.L_69 - .L_68)
	.align		4
.L_68:
        /*019c*/ 	.word	index@(fused_network_metrics)
        /*01a0*/ 	.word	0x00000000


	//----- nvinfo : EIATTR_MIN_STACK_SIZE
	.align		4
.L_69:
        /*01a4*/ 	.byte	0x04, 0x12
        /*01a6*/ 	.short	(.L_71 - .L_70)
	.align		4
.L_70:
        /*01a8*/ 	.word	index@(fused_network_metrics)
        /*01ac*/ 	.word	0x00000000


	//----- nvinfo : EIATTR_MIN_STACK_SIZE
	.align		4
.L_71:
        /*01b0*/ 	.byte	0x04, 0x12
        /*01b2*/ 	.short	(.L_73 - .L_72)
	.align		4
.L_72:
        /*01b4*/ 	.word	index@(normalize_eigenvector_centrality)
        /*01b8*/ 	.word	0x00000000


	//----- nvinfo : EIATTR_MIN_STACK_SIZE
	.align		4
.L_73:
        /*01bc*/ 	.byte	0x04, 0x12
        /*01be*/ 	.short	(.L_75 - .L_74)
	.align		4
.L_74:
        /*01c0*/ 	.word	index@(eigenvector_centrality_iteration)
        /*01c4*/ 	.word	0x00000000


	//----- nvinfo : EIATTR_MIN_STACK_SIZE
	.align		4
.L_75:
        /*01c8*/ 	.byte	0x04, 0x12
        /*01ca*/ 	.short	(.L_77 - .L_76)
	.align		4
.L_76:
        /*01cc*/ 	.word	index@(calculate_degree_centrality)
        /*01d0*/ 	.word	0x00000000


	//----- nvinfo : EIATTR_MIN_STACK_SIZE
	.align		4
.L_77:
        /*01d4*/ 	.byte	0x04, 0x12
        /*01d6*/ 	.short	(.L_79 - .L_78)
	.align		4
.L_78:
        /*01d8*/ 	.word	index@(calculate_closeness_centrality)
        /*01dc*/ 	.word	0x00000000


	//----- nvinfo : EIATTR_MIN_STACK_SIZE
	.align		4
.L_79:
        /*01e0*/ 	.byte	0x04, 0x12
        /*01e2*/ 	.short	(.L_81 - .L_80)
	.align		4
.L_80:
        /*01e4*/ 	.word	index@(calculate_coupling_strength)
        /*01e8*/ 	.word	0x00000000


	//----- nvinfo : EIATTR_MIN_STACK_SIZE
	.align		4
.L_81:
        /*01ec*/ 	.byte	0x04, 0x12
        /*01ee*/ 	.short	(.L_83 - .L_82)
	.align		4
.L_82:
        /*01f0*/ 	.word	index@(find_communication_paths)
        /*01f4*/ 	.word	0x00000000


	//----- nvinfo : EIATTR_MIN_STACK_SIZE
	.align		4
.L_83:
        /*01f8*/ 	.byte	0x04, 0x12
        /*01fa*/ 	.short	(.L_85 - .L_84)
	.align		4
.L_84:
        /*01fc*/ 	.word	index@(brandes_normalize)
        /*0200*/ 	.word	0x00000000


	//----- nvinfo : EIATTR_MIN_STACK_SIZE
	.align		4
.L_85:
        /*0204*/ 	.byte	0x04, 0x12
        /*0206*/ 	.short	(.L_87 - .L_86)
	.align		4
.L_86:
        /*0208*/ 	.word	index@(brandes_init)
        /*020c*/ 	.word	0x00000000


	//----- nvinfo : EIATTR_MIN_STACK_SIZE
	.align		4
.L_87:
        /*0210*/ 	.byte	0x04, 0x12
        /*0212*/ 	.short	(.L_89 - .L_88)
	.align		4
.L_88:
        /*0214*/ 	.word	index@(brandes_backprop)
        /*0218*/ 	.word	0x00000000


	//----- nvinfo : EIATTR_MIN_STACK_SIZE
	.align		4
.L_89:
        /*021c*/ 	.byte	0x04, 0x12
        /*021e*/ 	.short	(.L_91 - .L_90)
	.align		4
.L_90:
        /*0220*/ 	.word	index@(brandes_bfs_step)
        /*0224*/ 	.word	0x00000000


	//----- nvinfo : EIATTR_MIN_STACK_SIZE
	.align		4
.L_91:
        /*0228*/ 	.byte	0x04, 0x12
        /*022a*/ 	.short	(.L_93 - .L_92)
	.align		4
.L_92:
        /*022c*/ 	.word	index@(floyd_warshall_blocked)
        /*0230*/ 	.word	0x00000000


	//----- nvinfo : EIATTR_MIN_STACK_SIZE
	.align		4
.L_93:
        /*0234*/ 	.byte	0x04, 0x12
        /*0236*/ 	.short	(.L_95 - .L_94)
	.align		4
.L_94:
        /*0238*/ 	.word	index@(floyd_warshall_iteration)
        /*023c*/ 	.word	0x00000000


	//----- nvinfo : EIATTR_MIN_STACK_SIZE
	.align		4
.L_95:
        /*0240*/ 	.byte	0x04, 0x12
        /*0242*/ 	.short	(.L_97 - .L_96)
	.align		4
.L_96:
        /*0244*/ 	.word	index@(floyd_warshall_init)
        /*0248*/ 	.word	0x00000000
.L_97:


//--------------------- .nv.compat                --------------------------
	.section	.nv.compat,"",@"SHT_CUDA_COMPAT_INFO"
	.align	4
        /*0000*/ 	.byte	0x02, 0x09, 0x00, 0x00, 0x02, 0x02, 0x01, 0x00, 0x02, 0x05, 0x05, 0x00, 0x03, 0x07, 0x01, 0x01
        /*0010*/ 	.byte	0x02, 0x03, 0x00, 0x00, 0x02, 0x06, 0x01, 0x00, 0x04, 0x0b, 0x08, 0x00, 0x01, 0x00, 0x00, 0x00
        /*0020*/ 	.byte	0x00, 0x00, 0x00, 0x00


//--------------------- .nv.info.fused_network_metrics --------------------------
	.section	.nv.info.fused_network_metrics,"",@"SHT_CUDA_INFO"
	.sectionflags	@""
	.align	4


	//----- nvinfo : EIATTR_CUDA_API_VERSION
	.align		4
        /*0000*/ 	.byte	0x04, 0x37
        /*0002*/ 	.short	(.L_99 - .L_98)
.L_98:
        /*0004*/ 	.word	0x00000082


	//----- nvinfo : EIATTR_KPARAM_INFO
	.align		4
.L_99:
        /*0008*/ 	.byte	0x04, 0x17
        /*000a*/ 	.short	(.L_101 - .L_100)
.L_100:
        /*000c*/ 	.word	0x00000000
        /*0010*/ 	.short	0x0006
        /*0012*/ 	.short	0x0028
        /*0014*/ 	.byte	0x00, 0xf0, 0x11, 0x00


	//----- nvinfo : EIATTR_KPARAM_INFO
	.align		4
.L_101:
        /*0018*/ 	.byte	0x04, 0x17
        /*001a*/ 	.short	(.L_103 - .L_102)
.L_102:
        /*001c*/ 	.word	0x00000000
        /*0020*/ 	.short	0x0005
        /*0022*/ 	.short	0x0024
        /*0024*/ 	.byte	0x00, 0xf0, 0x11, 0x00


	//----- nvinfo : EIATTR_KPARAM_INFO
	.align		4
.L_103:
        /*0028*/ 	.byte	0x04, 0x17
        /*002a*/ 	.short	(.L_105 - .L_104)
.L_104:
        /*002c*/ 	.word	0x00000000
        /*0030*/ 	.short	0x0004
        /*0032*/ 	.short	0x0020
        /*0034*/ 	.byte	0x00, 0xf0, 0x11, 0x00


	//----- nvinfo : EIATTR_KPARAM_INFO
	.align		4
.L_105:
        /*0038*/ 	.byte	0x04, 0x17
        /*003a*/ 	.short	(.L_107 - .L_106)
.L_106:
        /*003c*/ 	.word	0x00000000
        /*0040*/ 	.short	0x0003
        /*0042*/ 	.short	0x0018
        /*0044*/ 	.byte	0x00, 0xf5, 0x21, 0x00


	//----- nvinfo : EIATTR_KPARAM_INFO
	.align		4
.L_107:
        /*0048*/ 	.byte	0x04, 0x17
        /*004a*/ 	.short	(.L_109 - .L_108)
.L_108:
        /*004c*/ 	.word	0x00000000
        /*0050*/ 	.short	0x0002
        /*0052*/ 	.short	0x0010
        /*0054*/ 	.byte	0x00, 0xf5, 0x21, 0x00


	//----- nvinfo : EIATTR_KPARAM_INFO
	.align		4
.L_109:
        /*0058*/ 	.byte	0x04, 0x17
        /*005a*/ 	.short	(.L_111 - .L_110)
.L_110:
        /*005c*/ 	.word	0x00000000
        /*0060*/ 	.short	0x0001
        /*0062*/ 	.short	0x0008
        /*0064*/ 	.byte	0x00, 0xf5, 0x21, 0x00


	//----- nvinfo : EIATTR_KPARAM_INFO
	.align		4
.L_111:
        /*0068*/ 	.byte	0x04, 0x17
        /*006a*/ 	.short	(.L_113 - .L_112)
.L_112:
        /*006c*/ 	.word	0x00000000
        /*0070*/ 	.short	0x0000
        /*0072*/ 	.short	0x0000
        /*0074*/ 	.byte	0x00, 0xf5, 0x21, 0x00


	//----- nvinfo : EIATTR_SPARSE_MMA_MASK
	.align		4
.L_113:
        /*0078*/ 	.byte	0x03, 0x50
        /*007a*/ 	.short	0x0000


	//----- nvinfo : EIATTR_MAXREG_COUNT
	.align		4
        /*007c*/ 	.byte	0x03, 0x1b
        /*007e*/ 	.short	0x00ff


	//----- nvinfo : EIATTR_NUM_BARRIERS
	.align		4
        /*0080*/ 	.byte	0x02, 0x4c
        /*0082*/ 	.byte	0x01
	.zero		1


	//----- nvinfo : EIATTR_MERCURY_ISA_VERSION
	.align		4
        /*0084*/ 	.byte	0x03, 0x5f
        /*0086*/ 	.short	0x0101


	//----- nvinfo : EIATTR_VRC_CTA_INIT_COUNT
	.align		4
        /*0088*/ 	.byte	0x02, 0x4a
	.zero		1
	.zero		1


	//----- nvinfo : EIATTR_EXIT_INSTR_OFFSETS
	.align		4
        /*008c*/ 	.byte	0x04, 0x1c
        /*008e*/ 	.short	(.L_115 - .L_114)


	//   ....[0]....
.L_114:
        /*0090*/ 	.word	0x000000c0


	//   ....[1]....
        /*0094*/ 	.word	0x00000480


	//   ....[2]....
        /*0098*/ 	.word	0x00000c10


	//----- nvinfo : EIATTR_CRS_STACK_SIZE
	.align		4
.L_115:
        /*009c*/ 	.byte	0x04, 0x1e
        /*009e*/ 	.short	(.L_117 - .L_116)
.L_116:
        /*00a0*/ 	.word	0x00000000


	//----- nvinfo : EIATTR_CBANK_PARAM_SIZE
	.align		4
.L_117:
        /*00a4*/ 	.byte	0x03, 0x19
        /*00a6*/ 	.short	0x002c


	//----- nvinfo : EIATTR_PARAM_CBANK
	.align		4
        /*00a8*/ 	.byte	0x04, 0x0a
        /*00aa*/ 	.short	(.L_119 - .L_118)
	.align		4
.L_118:
        /*00ac*/ 	.word	index@(.nv.constant0.fused_network_metrics)
        /*00b0*/ 	.short	0x0380
        /*00b2*/ 	.short	0x002c


	//----- nvinfo : EIATTR_SW_WAR
	.align		4
.L_119:
        /*00b4*/ 	.byte	0x04, 0x36
        /*00b6*/ 	.short	(.L_121 - .L_120)
.L_120:
        /*00b8*/ 	.word	0x00000008
.L_121:


//--------------------- .nv.info.normalize_eigenvector_centrality --------------------------
	.section	.nv.info.normalize_eigenvector_centrality,"",@"SHT_CUDA_INFO"
	.sectionflags	@""
	.align	4


	//----- nvinfo : EIATTR_CUDA_API_VERSION
	.align		4
        /*0000*/ 	.byte	0x04, 0x37
        /*0002*/ 	.short	(.L_123 - .L_122)
.L_122:
        /*0004*/ 	.word	0x00000082


	//----- nvinfo : EIATTR_KPARAM_INFO
	.align		4
.L_123:
        /*0008*/ 	.byte	0x04, 0x17
        /*000a*/ 	.short	(.L_125 - .L_124)
.L_124:
        /*000c*/ 	.word	0x00000000
        /*0010*/ 	.short	0x0002
        /*0012*/ 	.short	0x000c
        /*0014*/ 	.byte	0x00, 0xf0, 0x11, 0x00


	//----- nvinfo : EIATTR_KPARAM_INFO
	.align		4
.L_125:
        /*0018*/ 	.byte	0x04, 0x17
        /*001a*/ 	.short	(.L_127 - .L_126)
.L_126:
        /*001c*/ 	.word	0x00000000
        /*0020*/ 	.short	0x0001
        /*0022*/ 	.short	0x0008
        /*0024*/ 	.byte	0x00, 0xf0, 0x11, 0x00


	//----- nvinfo : EIATTR_KPARAM_INFO
	.align		4
.L_127:
        /*0028*/ 	.byte	0x04, 0x17
        /*002a*/ 	.short	(.L_129 - .L_128)
.L_128:
        /*002c*/ 	.word	0x00000000
        /*0030*/ 	.short	0x0000
        /*0032*/ 	.short	0x0000
        /*0034*/ 	.byte	0x00, 0xf5, 0x21, 0x00


	//----- nvinfo : EIATTR_SPARSE_MMA_MASK
	.align		4
.L_129:
        /*0038*/ 	.byte	0x03, 0x50
        /*003a*/ 	.short	0x0000


	//----- nvinfo : EIATTR_MAXREG_COUNT
	.align		4
        /*003c*/ 	.byte	0x03, 0x1b
        /*003e*/ 	.short	0x00ff


	//----- nvinfo : EIATTR_MERCURY_ISA_VERSION
	.align		4
        /*0040*/ 	.byte	0x03, 0x5f
        /*0042*/ 	.short	0x0101


	//----- nvinfo : EIATTR_VRC_CTA_INIT_COUNT
	.align		4
        /*0044*/ 	.byte	0x02, 0x4a
	.zero		1
	.zero		1


	//----- nvinfo : EIATTR_EXIT_INSTR_OFFSETS
	.align		4
        /*0048*/ 	.byte	0x04, 0x1c
        /*004a*/ 	.short	(.L_131 - .L_130)


	//   ....[0]....
.L_130:
        /*004c*/ 	.word	0x00000080


	//   ....[1]....
        /*0050*/ 	.word	0x000001b0


	//----- nvinfo : EIATTR_CRS_STACK_SIZE
	.align		4
.L_131:
        /*0054*/ 	.byte	0x04, 0x1e
        /*0056*/ 	.short	(.L_133 - .L_132)
.L_132:
        /*0058*/ 	.word	0x00000000


	//----- nvinfo : EIATTR_CBANK_PARAM_SIZE
	.align		4
.L_133:
        /*005c*/ 	.byte	0x03, 0x19
        /*005e*/ 	.short	0x0010


	//----- nvinfo : EIATTR_PARAM_CBANK
	.align		4
        /*0060*/ 	.byte	0x04, 0x0a
        /*0062*/ 	.short	(.L_135 - .L_134)
	.align		4
.L_134:
        /*0064*/ 	.word	index@(.nv.constant0.normalize_eigenvector_centrality)
        /*0068*/ 	.short	0x0380
        /*006a*/ 	.short	0x0010


	//----- nvinfo : EIATTR_SW_WAR
	.align		4
.L_135:
        /*006c*/ 	.byte	0x04, 0x36
        /*006e*/ 	.short	(.L_137 - .L_136)
.L_136:
        /*0070*/ 	.word	0x00000008
.L_137:


//--------------------- .nv.info.eigenvector_centrality_iteration --------------------------
	.section	.nv.info.eigenvector_centrality_iteration,"",@"SHT_CUDA_INFO"
	.sectionflags	@""
	.align	4


	//----- nvinfo : EIATTR_CUDA_API_VERSION
	.align		4
        /*0000*/ 	.byte	0x04, 0x37
        /*0002*/ 	.short	(.L_139 - .L_138)
.L_138:
        /*0004*/ 	.word	0x00000082


	//----- nvinfo : EIATTR_KPARAM_INFO
	.align		4
.L_139:
        /*0008*/ 	.byte	0x04, 0x17
        /*000a*/ 	.short	(.L_141 - .L_140)
.L_140:
        /*000c*/ 	.word	0x00000000
        /*0010*/ 	.short	0x0003
        /*0012*/ 	.short	0x0018
        /*0014*/ 	.byte	0x00, 0xf0, 0x11, 0x00


	//----- nvinfo : EIATTR_KPARAM_INFO
	.align		4
.L_141:
        /*0018*/ 	.byte	0x04, 0x17
        /*001a*/ 	.short	(.L_143 - .L_142)
.L_142:
        /*001c*/ 	.word	0x00000000
        /*0020*/ 	.short	0x0002
        /*0022*/ 	.short	0x0010
        /*0024*/ 	.byte	0x00, 0xf5, 0x21, 0x00


	//----- nvinfo : EIATTR_KPARAM_INFO
	.align		4
.L_143:
        /*0028*/ 	.byte	0x04, 0x17
        /*002a*/ 	.short	(.L_145 - .L_144)
.L_144:
        /*002c*/ 	.word	0x00000000
        /*0030*/ 	.short	0x0001
        /*0032*/ 	.short	0x0008
        /*0034*/ 	.byte	0x00, 0xf5, 0x21, 0x00


	//----- nvinfo : EIATTR_KPARAM_INFO
	.align		4
.L_145:
        /*0038*/ 	.byte	0x04, 0x17
        /*003a*/ 	.short	(.L_147 - .L_146)
.L_146:
        /*003c*/ 	.word	0x00000000
        /*0040*/ 	.short	0x0000
        /*0042*/ 	.short	0x0000
        /*0044*/ 	.byte	0x00, 0xf5, 0x21, 0x00


	//----- nvinfo : EIATTR_SPARSE_MMA_MASK
	.align		4
.L_147:
        /*0048*/ 	.byte	0x03, 0x50
        /*004a*/ 	.short	0x0000


	//----- nvinfo : EIATTR_MAXREG_COUNT
	.align		4
        /*004c*/ 	.byte	0x03, 0x1b
        /*004e*/ 	.short	0x00ff


	//----- nvinfo : EIATTR_MERCURY_ISA_VERSION
	.align		4
        /*0050*/ 	.byte	0x03, 0x5f
        /*0052*/ 	.short	0x0101


	//----- nvinfo : EIATTR_VRC_CTA_INIT_COUNT
	.align		4
        /*0054*/ 	.byte	0x02, 0x4a
	.zero		1
	.zero		1


	//----- nvinfo : EIATTR_EXIT_INSTR_OFFSETS
	.align		4
        /*0058*/ 	.byte	0x04, 0x1c
        /*005a*/ 	.short	(.L_149 - .L_148)


	//   ....[0]....
.L_148:
        /*005c*/ 	.word	0x00000070


	//   ....[1]....
        /*0060*/ 	.word	0x00000a80


	//----- nvinfo : EIATTR_CBANK_PARAM_SIZE
	.align		4
.L_149:
        /*0064*/ 	.byte	0x03, 0x19
        /*0066*/ 	.short	0x001c


	//----- nvinfo : EIATTR_PARAM_CBANK
	.align		4
        /*0068*/ 	.byte	0x04, 0x0a
        /*006a*/ 	.short	(.L_151 - .L_150)
	.align		4
.L_150:
        /*006c*/ 	.word	index@(.nv.constant0.eigenvector_centrality_iteration)
        /*0070*/ 	.short	0x0380
        /*0072*/ 	.short	0x001c


	//----- nvinfo : EIATTR_SW_WAR
	.align		4
.L_151:
        /*0074*/ 	.byte	0x04, 0x36
        /*0076*/ 	.short	(.L_153 - .L_152)
.L_152:
        /*0078*/ 	.word	0x00000008
.L_153:


//--------------------- .nv.info.calculate_degree_centrality --------------------------
	.section	.nv.info.calculate_degree_centrality,"",@"SHT_CUDA_INFO"
	.sectionflags	@""
	.align	4


	//----- nvinfo : EIATTR_CUDA_API_VERSION
	.align		4
        /*0000*/ 	.byte	0x04, 0x37
        /*0002*/ 	.short	(.L_155 - .L_154)
.L_154:
        /*0004*/ 	.word	0x00000082


	//----- nvinfo : EIATTR_KPARAM_INFO
	.align		4
.L_155:
        /*0008*/ 	.byte	0x04, 0x17
        /*000a*/ 	.short	(.L_157 - .L_156)
.L_156:
        /*000c*/ 	.word	0x00000000
        /*0010*/ 	.short	0x0002
        /*0012*/ 	.short	0x0010
        /*0014*/ 	.byte	0x00, 0xf0, 0x11, 0x00


	//----- nvinfo : EIATTR_KPARAM_INFO
	.align		4
.L_157:
        /*0018*/ 	.byte	0x04, 0x17
        /*001a*/ 	.short	(.L_159 - .L_158)
.L_158:
        /*001c*/ 	.word	0x00000000
        /*0020*/ 	.short	0x0001
        /*0022*/ 	.short	0x0008
        /*0024*/ 	.byte	0x00, 0xf5, 0x21, 0x00


	//----- nvinfo : EIATTR_KPARAM_INFO
	.align		4
.L_159:
        /*0028*/ 	.byte	0x04, 0x17
        /*002a*/ 	.short	(.L_161 - .L_160)
.L_160:
        /*002c*/ 	.word	0x00000000
        /*0030*/ 	.short	0x0000
        /*0032*/ 	.short	0x0000
        /*0034*/ 	.byte	0x00, 0xf5, 0x21, 0x00


	//----- nvinfo : EIATTR_SPARSE_MMA_MASK
	.align		4
.L_161:
        /*0038*/ 	.byte	0x03, 0x50
        /*003a*/ 	.short	0x0000


	//----- nvinfo : EIATTR_MAXREG_COUNT
	.align		4
        /*003c*/ 	.byte	0x03, 0x1b
        /*003e*/ 	.short	0x00ff


	//----- nvinfo : EIATTR_MERCURY_ISA_VERSION
	.align		4
        /*0040*/ 	.byte	0x03, 0x5f
        /*0042*/ 	.short	0x0101


	//----- nvinfo : EIATTR_VRC_CTA_INIT_COUNT
	.align		4
        /*0044*/ 	.byte	0x02, 0x4a
	.zero		1
	.zero		1


	//----- nvinfo : EIATTR_EXIT_INSTR_OFFSETS
	.align		4
        /*0048*/ 	.byte	0x04, 0x1c
        /*004a*/ 	.short	(.L_163 - .L_162)


	//   ....[0]....
.L_162:
        /*004c*/ 	.word	0x00000070


	//   ....[1]....
        /*0050*/ 	.word	0x00000c70


	//----- nvinfo : EIATTR_CRS_STACK_SIZE
	.align		4
.L_163:
        /*0054*/ 	.byte	0x04, 0x1e
        /*0056*/ 	.short	(.L_165 - .L_164)
.L_164:
        /*0058*/ 	.word	0x00000000


	//----- nvinfo : EIATTR_CBANK_PARAM_SIZE
	.align		4
.L_165:
        /*005c*/ 	.byte	0x03, 0x19
        /*005e*/ 	.short	0x0014


	//----- nvinfo : EIATTR_PARAM_CBANK
	.align		4
        /*0060*/ 	.byte	0x04, 0x0a
        /*0062*/ 	.short	(.L_167 - .L_166)
	.align		4
.L_166:
        /*0064*/ 	.word	index@(.nv.constant0.calculate_degree_centrality)
        /*0068*/ 	.short	0x0380
        /*006a*/ 	.short	0x0014


	//----- nvinfo : EIATTR_SW_WAR
	.align		4
.L_167:
        /*006c*/ 	.byte	0x04, 0x36
        /*006e*/ 	.short	(.L_169 - .L_168)
.L_168:
        /*0070*/ 	.word	0x00000008
.L_169:


//--------------------- .nv.info.calculate_closeness_centrality --------------------------
	.section	.nv.info.calculate_closeness_centrality,"",@"SHT_CUDA_INFO"
	.sectionflags	@""
	.align	4


	//----- nvinfo : EIATTR_CUDA_API_VERSION
	.align		4
        /*0000*/ 	.byte	0x04, 0x37
        /*0002*/ 	.short	(.L_171 - .L_170)
.L_170:
        /*0004*/ 	.word	0x00000082


	//----- nvinfo : EIATTR_KPARAM_INFO
	.align		4
.L_171:
        /*0008*/ 	.byte	0x04, 0x17
        /*000a*/ 	.short	(.L_173 - .L_172)
.L_172:
        /*000c*/ 	.word	0x00000000
        /*0010*/ 	.short	0x0002
        /*0012*/ 	.short	0x0010
        /*0014*/ 	.byte	0x00, 0xf0, 0x11, 0x00


	//----- nvinfo : EIATTR_KPARAM_INFO
	.align		4
.L_173:
        /*0018*/ 	.byte	0x04, 0x17
        /*001a*/ 	.short	(.L_175 - .L_174)
.L_174:
        /*001c*/ 	.word	0x00000000
        /*0020*/ 	.short	0x0001
        /*0022*/ 	.short	0x0008
        /*0024*/ 	.byte	0x00, 0xf5, 0x21, 0x00


	//----- nvinfo : EIATTR_KPARAM_INFO
	.align		4
.L_175:
        /*0028*/ 	.byte	0x04, 0x17
        /*002a*/ 	.short	(.L_177 - .L_176)
.L_176:
        /*002c*/ 	.word	0x00000000
        /*0030*/ 	.short	0x0000
        /*0032*/ 	.short	0x0000
        /*0034*/ 	.byte	0x00, 0xf5, 0x21, 0x00


	//----- nvinfo : EIATTR_SPARSE_MMA_MASK
	.align		4
.L_177:
        /*0038*/ 	.byte	0x03, 0x50
        /*003a*/ 	.short	0x0000


	//----- nvinfo : EIATTR_MAXREG_COUNT
	.align		4
        /*003c*/ 	.byte	0x03, 0x1b
        /*003e*/ 	.short	0x00ff


	//----- nvinfo : EIATTR_MERCURY_ISA_VERSION
	.align		4
        /*0040*/ 	.byte	0x03, 0x5f
        /*0042*/ 	.short	0x0101


	//----- nvinfo : EIATTR_VRC_CTA_INIT_COUNT
	.align		4
        /*0044*/ 	.byte	0x02, 0x4a
	.zero		1
	.zero		1


	//----- nvinfo : EIATTR_EXIT_INSTR_OFFSETS
	.align		4
        /*0048*/ 	.byte	0x04, 0x1c
        /*004a*/ 	.short	(.L_179 - .L_178)


	//   ....[0]....
.L_178:
        /*004c*/ 	.word	0x00000070


	//   ....[1]....
        /*0050*/ 	.word	0x00000b40


	//   ....[2]....
        /*0054*/ 	.word	0x00000b80


	//----- nvinfo : EIATTR_CRS_STACK_SIZE
	.align		4
.L_179:
        /*0058*/ 	.byte	0x04, 0x1e
        /*005a*/ 	.short	(.L_181 - .L_180)
.L_180:
        /*005c*/ 	.word	0x00000000


	//----- nvinfo : EIATTR_CBANK_PARAM_SIZE
	.align		4
.L_181:
        /*0060*/ 	.byte	0x03, 0x19
        /*0062*/ 	.short	0x0014


	//----- nvinfo : EIATTR_PARAM_CBANK
	.align		4
        /*0064*/ 	.byte	0x04, 0x0a
        /*0066*/ 	.short	(.L_183 - .L_182)
	.align		4
.L_182:
        /*0068*/ 	.word	index@(.nv.constant0.calculate_closeness_centrality)
        /*006c*/ 	.short	0x0380
        /*006e*/ 	.short	0x0014


	//----- nvinfo : EIATTR_SW_WAR
	.align		4
.L_183:
        /*0070*/ 	.byte	0x04, 0x36
        /*0072*/ 	.short	(.L_185 - .L_184)
.L_184:
        /*0074*/ 	.word	0x00000008
.L_185:


//--------------------- .nv.info.calculate_coupling_strength --------------------------
	.section	.nv.info.calculate_coupling_strength,"",@"SHT_CUDA_INFO"
	.sectionflags	@""
	.align	4


	//----- nvinfo : EIATTR_CUDA_API_VERSION
	.align		4
        /*0000*/ 	.byte	0x04, 0x37
        /*0002*/ 	.short	(.L_187 - .L_186)
.L_186:
        /*0004*/ 	.word	0x00000082


	//----- nvinfo : EIATTR_KPARAM_INFO
	.align		4
.L_187:
        /*0008*/ 	.byte	0x04, 0x17
        /*000a*/ 	.short	(.L_189 - .L_188)
.L_188:
        /*000c*/ 	.word	0x00000000
        /*0010*/ 	.short	0x0002
        /*0012*/ 	.short	0x0010
        /*0014*/ 	.byte	0x00, 0xf0, 0x11, 0x00


	//----- nvinfo : EIATTR_KPARAM_INFO
	.align		4
.L_189:
        /*0018*/ 	.byte	0x04, 0x17
        /*001a*/ 	.short	(.L_191 - .L_190)
.L_190:
        /*001c*/ 	.word	0x00000000
        /*0020*/ 	.short	0x0001
        /*0022*/ 	.short	0x0008
        /*0024*/ 	.byte	0x00, 0xf5, 0x21, 0x00


	//----- nvinfo : EIATTR_KPARAM_INFO
	.align		4
.L_191:
        /*0028*/ 	.byte	0x04, 0x17
        /*002a*/ 	.short	(.L_193 - .L_192)
.L_192:
        /*002c*/ 	.word	0x00000000
        /*0030*/ 	.short	0x0000
        /*0032*/ 	.short	0x0000
        /*0034*/ 	.byte	0x00, 0xf5, 0x21, 0x00


	//----- nvinfo : EIATTR_SPARSE_MMA_MASK
	.align		4
.L_193:
        /*0038*/ 	.byte	0x03, 0x50
        /*003a*/ 	.short	0x0000


	//----- nvinfo : EIATTR_MAXREG_COUNT
	.align		4
        /*003c*/ 	.byte	0x03, 0x1b
        /*003e*/ 	.short	0x00ff


	//----- nvinfo : EIATTR_NUM_BARRIERS
	.align		4
        /*0040*/ 	.byte	0x02, 0x4c
        /*0042*/ 	.byte	0x01
	.zero		1


	//----- nvinfo : EIATTR_MERCURY_ISA_VERSION
	.align		4
        /*0044*/ 	.byte	0x03, 0x5f
        /*0046*/ 	.short	0x0101


	//----- nvinfo : EIATTR_VRC_CTA_INIT_COUNT
	.align		4
        /*0048*/ 	.byte	0x02, 0x4a
	.zero		1
	.zero		1


	//----- nvinfo : EIATTR_EXIT_INSTR_OFFSETS
	.align		4
        /*004c*/ 	.byte	0x04, 0x1c
        /*004e*/ 	.short	(.L_195 - .L_194)


	//   ....[0]....
.L_194:
        /*0050*/ 	.word	0x00000420


	//   ....[1]....
        /*0054*/ 	.word	0x00000500


	//----- nvinfo : EIATTR_CRS_STACK_SIZE
	.align		4
.L_195:
        /*0058*/ 	.byte	0x04, 0x1e
        /*005a*/ 	.short	(.L_197 - .L_196)
.L_196:
        /*005c*/ 	.word	0x00000000


	//----- nvinfo : EIATTR_CBANK_PARAM_SIZE
	.align		4
.L_197:
        /*0060*/ 	.byte	0x03, 0x19
        /*0062*/ 	.short	0x0014


	//----- nvinfo : EIATTR_PARAM_CBANK
	.align		4
        /*0064*/ 	.byte	0x04, 0x0a
        /*0066*/ 	.short	(.L_199 - .L_198)
	.align		4
.L_198:
        /*0068*/ 	.word	index@(.nv.constant0.calculate_coupling_strength)
        /*006c*/ 	.short	0x0380
        /*006e*/ 	.short	0x0014


	//----- nvinfo : EIATTR_SW_WAR
	.align		4
.L_199:
        /*0070*/ 	.byte	0x04, 0x36
        /*0072*/ 	.short	(.L_201 - .L_200)
.L_200:
        /*0074*/ 	.word	0x00000008
.L_201:


//--------------------- .nv.info.find_communication_paths --------------------------
	.section	.nv.info.find_communication_paths,"",@"SHT_CUDA_INFO"
	.sectionflags	@""
	.align	4


	//----- nvinfo : EIATTR_CUDA_API_VERSION
	.align		4
        /*0000*/ 	.byte	0x04, 0x37
        /*0002*/ 	.short	(.L_203 - .L_202)
.L_202:
        /*0004*/ 	.word	0x00000082


	//----- nvinfo : EIATTR_KPARAM_INFO
	.align		4
.L_203:
        /*0008*/ 	.byte	0x04, 0x17
        /*000a*/ 	.short	(.L_205 - .L_204)
.L_204:
        /*000c*/ 	.word	0x00000000
        /*0010*/ 	.short	0x0008
        /*0012*/ 	.short	0x0038
        /*0014*/ 	.byte	0x00, 0xf0, 0x11, 0x00


	//----- nvinfo : EIATTR_KPARAM_INFO
	.align		4
.L_205:
        /*0018*/ 	.byte	0x04, 0x17
        /*001a*/ 	.short	(.L_207 - .L_206)
.L_206:
        /*001c*/ 	.word	0x00000000
        /*0020*/ 	.short	0x0007
        /*0022*/ 	.short	0x0034
        /*0024*/ 	.byte	0x00, 0xf0, 0x11, 0x00


	//----- nvinfo : EIATTR_KPARAM_INFO
	.align		4
.L_207:
        /*0028*/ 	.byte	0x04, 0x17
        /*002a*/ 	.short	(.L_209 - .L_208)
.L_208:
        /*002c*/ 	.word	0x00000000
        /*0030*/ 	.short	0x0006
        /*0032*/ 	.short	0x0030
        /*0034*/ 	.byte	0x00, 0xf0, 0x11, 0x00


	//----- nvinfo : EIATTR_KPARAM_INFO
	.align		4
.L_209:
        /*0038*/ 	.byte	0x04, 0x17
        /*003a*/ 	.short	(.L_211 - .L_210)
.L_210:
        /*003c*/ 	.word	0x00000000
        /*0040*/ 	.short	0x0005
        /*0042*/ 	.short	0x0028
        /*0044*/ 	.byte	0x00, 0xf5, 0x21, 0x00


	//----- nvinfo : EIATTR_KPARAM_INFO
	.align		4
.L_211:
        /*0048*/ 	.byte	0x04, 0x17
        /*004a*/ 	.short	(.L_213 - .L_212)
.L_212:
        /*004c*/ 	.word	0x00000000
        /*0050*/ 	.short	0x0004
        /*0052*/ 	.short	0x0020
        /*0054*/ 	.byte	0x00, 0xf5, 0x21, 0x00


	//----- nvinfo : EIATTR_KPARAM_INFO
	.align		4
.L_213:
        /*0058*/ 	.byte	0x04, 0x17
        /*005a*/ 	.short	(.L_215 - .L_214)
.L_214:
        /*005c*/ 	.word	0x00000000
        /*0060*/ 	.short	0x0003
        /*0062*/ 	.short	0x0018
        /*0064*/ 	.byte	0x00, 0xf5, 0x21, 0x00


	//----- nvinfo : EIATTR_KPARAM_INFO
	.align		4
.L_215:
        /*0068*/ 	.byte	0x04, 0x17
        /*006a*/ 	.short	(.L_217 - .L_216)
.L_216:
        /*006c*/ 	.word	0x00000000
        /*0070*/ 	.short	0x0002
        /*0072*/ 	.short	0x0010
        /*0074*/ 	.byte	0x00, 0xf5, 0x21, 0x00


	//----- nvinfo : EIATTR_KPARAM_INFO
	.align		4
.L_217:
        /*0078*/ 	.byte	0x04, 0x17
        /*007a*/ 	.short	(.L_219 - .L_218)
.L_218:
        /*007c*/ 	.word	0x00000000
        /*0080*/ 	.short	0x0001
        /*0082*/ 	.short	0x0008
        /*0084*/ 	.byte	0x00, 0xf5, 0x21, 0x00


	//----- nvinfo : EIATTR_KPARAM_INFO
	.align		4
.L_219:
        /*0088*/ 	.byte	0x04, 0x17
        /*008a*/ 	.short	(.L_221 - .L_220)
.L_220:
        /*008c*/ 	.word	0x00000000
        /*0090*/ 	.short	0x0000
        /*0092*/ 	.short	0x0000
        /*0094*/ 	.byte	0x00, 0xf5, 0x21, 0x00


	//----- nvinfo : EIATTR_SPARSE_MMA_MASK
	.align		4
.L_221:
        /*0098*/ 	.byte	0x03, 0x50
        /*009a*/ 	.short	0x0000


	//----- nvinfo : EIATTR_MAXREG_COUNT
	.align		4
        /*009c*/ 	.byte	0x03, 0x1b
        /*009e*/ 	.short	0x00ff


	//----- nvinfo : EIATTR_MERCURY_ISA_VERSION
	.align		4
        /*00a0*/ 	.byte	0x03, 0x5f
        /*00a2*/ 	.short	0x0101


	//----- nvinfo : EIATTR_VRC_CTA_INIT_COUNT
	.align		4
        /*00a4*/ 	.byte	0x02, 0x4a
	.zero		1
	.zero		1


	//----- nvinfo : EIATTR_EXIT_INSTR_OFFSETS
	.align		4
        /*00a8*/ 	.byte	0x04, 0x1c
        /*00aa*/ 	.short	(.L_223 - .L_222)


	//   ....[0]....
.L_222:
        /*00ac*/ 	.word	0x000000c0


	//   ....[1]....
        /*00b0*/ 	.word	0x00000260


	//   ....[2]....
        /*00b4*/ 	.word	0x000002f0


	//----- nvinfo : EIATTR_CRS_STACK_SIZE
	.align		4
.L_223:
        /*00b8*/ 	.byte	0x04, 0x1e
        /*00ba*/ 	.short	(.L_225 - .L_224)
.L_224:
        /*00bc*/ 	.word	0x00000000


	//----- nvinfo : EIATTR_CBANK_PARAM_SIZE
	.align		4
.L_225:
        /*00c0*/ 	.byte	0x03, 0x19
        /*00c2*/ 	.short	0x003c


	//----- nvinfo : EIATTR_PARAM_CBANK
	.align		4
        /*00c4*/ 	.byte	0x04, 0x0a
        /*00c6*/ 	.short	(.L_227 - .L_226)
	.align		4
.L_226:
        /*00c8*/ 	.word	index@(.nv.constant0.find_communication_paths)
        /*00cc*/ 	.short	0x0380
        /*00ce*/ 	.short	0x003c


	//----- nvinfo : EIATTR_SW_WAR
	.align		4
.L_227:
        /*00d0*/ 	.byte	0x04, 0x36
        /*00d2*/ 	.short	(.L_229 - .L_228)
.L_228:
        /*00d4*/ 	.word	0x00000008
.L_229:


//--------------------- .nv.info.brandes_normalize --------------------------
	.section	.nv.info.brandes_normalize,"",@"SHT_CUDA_INFO"
	.sectionflags	@""
	.align	4


	//----- nvinfo : EIATTR_CUDA_API_VERSION
	.align		4
        /*0000*/ 	.byte	0x04, 0x37
        /*0002*/ 	.short	(.L_231 - .L_230)
.L_230:
        /*0004*/ 	.word	0x00000082


	//----- nvinfo : EIATTR_KPARAM_INFO
	.align		4
.L_231:
        /*0008*/ 	.byte	0x04, 0x17
        /*000a*/ 	.short	(.L_233 - .L_232)
.L_232:
        /*000c*/ 	.word	0x00000000
        /*0010*/ 	.short	0x0002
        /*0012*/ 	.short	0x000c
        /*0014*/ 	.byte	0x00, 0xf0, 0x11, 0x00


	//----- nvinfo : EIATTR_KPARAM_INFO
	.align		4
.L_233:
        /*0018*/ 	.byte	0x04, 0x17
        /*001a*/ 	.short	(.L_235 - .L_234)
.L_234:
        /*001c*/ 	.word	0x00000000
        /*0020*/ 	.short	0x0001
        /*0022*/ 	.short	0x0008
        /*0024*/ 	.byte	0x00, 0xf0, 0x11, 0x00


	//----- nvinfo : EIATTR_KPARAM_INFO
	.align		4
.L_235:
        /*0028*/ 	.byte	0x04, 0x17
        /*002a*/ 	.short	(.L_237 - .L_236)
.L_236:
        /*002c*/ 	.word	0x00000000
        /*0030*/ 	.short	0x0000
        /*0032*/ 	.short	0x0000
        /*0034*/ 	.byte	0x00, 0xf5, 0x21, 0x00


	//----- nvinfo : EIATTR_SPARSE_MMA_MASK
	.align		4
.L_237:
        /*0038*/ 	.byte	0x03, 0x50
        /*003a*/ 	.short	0x0000


	//----- nvinfo : EIATTR_MAXREG_COUNT
	.align		4
        /*003c*/ 	.byte	0x03, 0x1b
        /*003e*/ 	.short	0x00ff


	//----- nvinfo : EIATTR_MERCURY_ISA_VERSION
	.align		4
        /*0040*/ 	.byte	0x03, 0x5f
        /*0042*/ 	.short	0x0101


	//----- nvinfo : EIATTR_VRC_CTA_INIT_COUNT
	.align		4
        /*0044*/ 	.byte	0x02, 0x4a
	.zero		1
	.zero		1


	//----- nvinfo : EIATTR_EXIT_INSTR_OFFSETS
	.align		4
        /*0048*/ 	.byte	0x04, 0x1c
        /*004a*/ 	.short	(.L_239 - .L_238)


	//   ....[0]....
.L_238:
        /*004c*/ 	.word	0x00000070


	//   ....[1]....
        /*0050*/ 	.word	0x000000f0


	//----- nvinfo : EIATTR_CBANK_PARAM_SIZE
	.align		4
.L_239:
        /*0054*/ 	.byte	0x03, 0x19
        /*0056*/ 	.short	0x0010


	//----- nvinfo : EIATTR_PARAM_CBANK
	.align		4
        /*0058*/ 	.byte	0x04, 0x0a
        /*005a*/ 	.short	(.L_241 - .L_240)
	.align		4
.L_240:
        /*005c*/ 	.word	index@(.nv.constant0.brandes_normalize)
        /*0060*/ 	.short	0x0380
        /*0062*/ 	.short	0x0010


	//----- nvinfo : EIATTR_SW_WAR
	.align		4
.L_241:
        /*0064*/ 	.byte	0x04, 0x36
        /*0066*/ 	.short	(.L_243 - .L_242)
.L_242:
        /*0068*/ 	.word	0x00000008
.L_243:


//--------------------- .nv.info.brandes_init     --------------------------
	.section	.nv.info.brandes_init,"",@"SHT_CUDA_INFO"
	.sectionflags	@""
	.align	4


	//----- nvinfo : EIATTR_CUDA_API_VERSION
	.align		4
        /*0000*/ 	.byte	0x04, 0x37
        /*0002*/ 	.short	(.L_245 - .L_244)
.L_244:
        /*0004*/ 	.word	0x00000082


	//----- nvinfo : EIATTR_KPARAM_INFO
	.align		4
.L_245:
        /*0008*/ 	.byte	0x04, 0x17
        /*000a*/ 	.short	(.L_247 - .L_246)
.L_246:
        /*000c*/ 	.word	0x00000000
        /*0010*/ 	.short	0x0004
        /*0012*/ 	.short	0x001c
        /*0014*/ 	.byte	0x00, 0xf0, 0x11, 0x00


	//----- nvinfo : EIATTR_KPARAM_INFO
	.align		4
.L_247:
        /*0018*/ 	.byte	0x04, 0x17
        /*001a*/ 	.short	(.L_249 - .L_248)
.L_248:
        /*001c*/ 	.word	0x00000000
        /*0020*/ 	.short	0x0003
        /*0022*/ 	.short	0x0018
        /*0024*/ 	.byte	0x00, 0xf0, 0x11, 0x00


	//----- nvinfo : EIATTR_KPARAM_INFO
	.align		4
.L_249:
        /*0028*/ 	.byte	0x04, 0x17
        /*002a*/ 	.short	(.L_251 - .L_250)
.L_250:
        /*002c*/ 	.word	0x00000000
        /*0030*/ 	.short	0x0002
        /*0032*/ 	.short	0x0010
        /*0034*/ 	.byte	0x00, 0xf5, 0x21, 0x00


	//----- nvinfo : EIATTR_KPARAM_INFO
	.align		4
.L_251:
        /*0038*/ 	.byte	0x04, 0x17
        /*003a*/ 	.short	(.L_253 - .L_252)
.L_252:
        /*003c*/ 	.word	0x00000000
        /*0040*/ 	.short	0x0001
        /*0042*/ 	.short	0x0008
        /*0044*/ 	.byte	0x00, 0xf5, 0x21, 0x00


	//----- nvinfo : EIATTR_KPARAM_INFO
	.align		4
.L_253:
        /*0048*/ 	.byte	0x04, 0x17
        /*004a*/ 	.short	(.L_255 - .L_254)
.L_254:
        /*004c*/ 	.word	0x00000000
        /*0050*/ 	.short	0x0000
        /*0052*/ 	.short	0x0000
        /*0054*/ 	.byte	0x00, 0xf5, 0x21, 0x00


	//----- nvinfo : EIATTR_SPARSE_MMA_MASK
	.align		4
.L_255:
        /*0058*/ 	.byte	0x03, 0x50
        /*005a*/ 	.short	0x0000


	//----- nvinfo : EIATTR_MAXREG_COUNT
	.align		4
        /*005c*/ 	.byte	0x03, 0x1b
        /*005e*/ 	.short	0x00ff


	//----- nvinfo : EIATTR_MERCURY_ISA_VERSION
	.align		4
        /*0060*/ 	.byte	0x03, 0x5f
        /*0062*/ 	.short	0x0101


	//----- nvinfo : EIATTR_VRC_CTA_INIT_COUNT
	.align		4
        /*0064*/ 	.byte	0x02, 0x4a
	.zero		1
	.zero		1


	//----- nvinfo : EIATTR_EXIT_INSTR_OFFSETS
	.align		4
        /*0068*/ 	.byte	0x04, 0x1c
        /*006a*/ 	.short	(.L_257 - .L_256)


	//   ....[0]....
.L_256:
        /*006c*/ 	.word	0x00000070


	//   ....[1]....
        /*0070*/ 	.word	0x000001a0


	//----- nvinfo : EIATTR_CBANK_PARAM_SIZE
	.align		4
.L_257:
        /*0074*/ 	.byte	0x03, 0x19
        /*0076*/ 	.short	0x0020


	//----- nvinfo : EIATTR_PARAM_CBANK
	.align		4
        /*0078*/ 	.byte	0x04, 0x0a
        /*007a*/ 	.short	(.L_259 - .L_258)
	.align		4
.L_258:
        /*007c*/ 	.word	index@(.nv.constant0.brandes_init)
        /*0080*/ 	.short	0x0380
        /*0082*/ 	.short	0x0020


	//----- nvinfo : EIATTR_SW_WAR
	.align		4
.L_259:
        /*0084*/ 	.byte	0x04, 0x36
        /*0086*/ 	.short	(.L_261 - .L_260)
.L_260:
        /*0088*/ 	.word	0x00000008
.L_261:


//--------------------- .nv.info.brandes_backprop --------------------------
	.section	.nv.info.brandes_backprop,"",@"SHT_CUDA_INFO"
	.sectionflags	@""
	.align	4


	//----- nvinfo : EIATTR_CUDA_API_VERSION
	.align		4
        /*0000*/ 	.byte	0x04, 0x37
        /*0002*/ 	.short	(.L_263 - .L_262)
.L_262:
        /*0004*/ 	.word	0x00000082


	//----- nvinfo : EIATTR_KPARAM_INFO
	.align		4
.L_263:
        /*0008*/ 	.byte	0x04, 0x17
        /*000a*/ 	.short	(.L_265 - .L_264)
.L_264:
        /*000c*/ 	.word	0x00000000
        /*0010*/ 	.short	0x0008
        /*0012*/ 	.short	0x0038
        /*0014*/ 	.byte	0x00, 0xf0, 0x11, 0x00


	//----- nvinfo : EIATTR_KPARAM_INFO
	.align		4
.L_265:
        /*0018*/ 	.byte	0x04, 0x17
        /*001a*/ 	.short	(.L_267 - .L_266)
.L_266:
        /*001c*/ 	.word	0x00000000
        /*0020*/ 	.short	0x0007
        /*0022*/ 	.short	0x0034
        /*0024*/ 	.byte	0x00, 0xf0, 0x11, 0x00


	//----- nvinfo : EIATTR_KPARAM_INFO
	.align		4
.L_267:
        /*0028*/ 	.byte	0x04, 0x17
        /*002a*/ 	.short	(.L_269 - .L_268)
.L_268:
        /*002c*/ 	.word	0x00000000
        /*0030*/ 	.short	0x0006
        /*0032*/ 	.short	0x0030
        /*0034*/ 	.byte	0x00, 0xf0, 0x11, 0x00


	//----- nvinfo : EIATTR_KPARAM_INFO
	.align		4
.L_269:
        /*0038*/ 	.byte	0x04, 0x17
        /*003a*/ 	.short	(.L_271 - .L_270)
.L_270:
        /*003c*/ 	.word	0x00000000
        /*0040*/ 	.short	0x0005
        /*0042*/ 	.short	0x0028
        /*0044*/ 	.byte	0x00, 0xf5, 0x21, 0x00


	//----- nvinfo : EIATTR_KPARAM_INFO
	.align		4
.L_271:
        /*0048*/ 	.byte	0x04, 0x17
        /*004a*/ 	.short	(.L_273 - .L_272)
.L_272:
        /*004c*/ 	.word	0x00000000
        /*0050*/ 	.short	0x0004
        /*0052*/ 	.short	0x0020
        /*0054*/ 	.byte	0x00, 0xf5, 0x21, 0x00


	//----- nvinfo : EIATTR_KPARAM_INFO
	.align		4
.L_273:
        /*0058*/ 	.byte	0x04, 0x17
        /*005a*/ 	.short	(.L_275 - .L_274)
.L_274:
        /*005c*/ 	.word	0x00000000
        /*0060*/ 	.short	0x0003
        /*0062*/ 	.short	0x0018
        /*0064*/ 	.byte	0x00, 0xf5, 0x21, 0x00


	//----- nvinfo : EIATTR_KPARAM_INFO
	.align		4
.L_275:
        /*0068*/ 	.byte	0x04, 0x17
        /*006a*/ 	.short	(.L_277 - .L_276)
.L_276:
        /*006c*/ 	.word	0x00000000
        /*0070*/ 	.short	0x0002
        /*0072*/ 	.short	0x0010
        /*0074*/ 	.byte	0x00, 0xf5, 0x21, 0x00


	//----- nvinfo : EIATTR_KPARAM_INFO
	.align		4
.L_277:
        /*0078*/ 	.byte	0x04, 0x17
        /*007a*/ 	.short	(.L_279 - .L_278)
.L_278:
        /*007c*/ 	.word	0x00000000
        /*0080*/ 	.short	0x0001
        /*0082*/ 	.short	0x0008
        /*0084*/ 	.byte	0x00, 0xf5, 0x21, 0x00


	//----- nvinfo : EIATTR_KPARAM_INFO
	.align		4
.L_279:
        /*0088*/ 	.byte	0x04, 0x17
        /*008a*/ 	.short	(.L_281 - .L_280)
.L_280:
        /*008c*/ 	.word	0x00000000
        /*0090*/ 	.short	0x0000
        /*0092*/ 	.short	0x0000
        /*0094*/ 	.byte	0x00, 0xf5, 0x21, 0x00


	//----- nvinfo : EIATTR_SPARSE_MMA_MASK
	.align		4
.L_281:
        /*0098*/ 	.byte	0x03, 0x50
        /*009a*/ 	.short	0x0000


	//----- nvinfo : EIATTR_MAXREG_COUNT
	.align		4
        /*009c*/ 	.byte	0x03, 0x1b
        /*009e*/ 	.short	0x00ff


	//----- nvinfo : EIATTR_MERCURY_ISA_VERSION
	.align		4
        /*00a0*/ 	.byte	0x03, 0x5f
        /*00a2*/ 	.short	0x0101


	//----- nvinfo : EIATTR_VRC_CTA_INIT_COUNT
	.align		4
        /*00a4*/ 	.byte	0x02, 0x4a
	.zero		1
	.zero		1


	//----- nvinfo : EIATTR_EXIT_INSTR_OFFSETS
	.align		4
        /*00a8*/ 	.byte	0x04, 0x1c
        /*00aa*/ 	.short	(.L_283 - .L_282)


	//   ....[0]....
.L_282:
        /*00ac*/ 	.word	0x00000070


	//   ....[1]....
        /*00b0*/ 	.word	0x00000dc0


	//   ....[2]....
        /*00b4*/ 	.word	0x00000e00


	//----- nvinfo : EIATTR_CRS_STACK_SIZE
	.align		4
.L_283:
        /*00b8*/ 	.byte	0x04, 0x1e
        /*00ba*/ 	.short	(.L_285 - .L_284)
.L_284:
        /*00bc*/ 	.word	0x00000000


	//----- nvinfo : EIATTR_CBANK_PARAM_SIZE
	.align		4
.L_285:
        /*00c0*/ 	.byte	0x03, 0x19
        /*00c2*/ 	.short	0x003c


	//----- nvinfo : EIATTR_PARAM_CBANK
	.align		4
        /*00c4*/ 	.byte	0x04, 0x0a
        /*00c6*/ 	.short	(.L_287 - .L_286)
	.align		4
.L_286:
        /*00c8*/ 	.word	index@(.nv.constant0.brandes_backprop)
        /*00cc*/ 	.short	0x0380
        /*00ce*/ 	.short	0x003c


	//----- nvinfo : EIATTR_SW_WAR
	.align		4
.L_287:
        /*00d0*/ 	.byte	0x04, 0x36
        /*00d2*/ 	.short	(.L_289 - .L_288)
.L_288:
        /*00d4*/ 	.word	0x00000008
.L_289:


//--------------------- .nv.info.brandes_bfs_step --------------------------
	.section	.nv.info.brandes_bfs_step,"",@"SHT_CUDA_INFO"
	.sectionflags	@""
	.align	4


	//----- nvinfo : EIATTR_CUDA_API_VERSION
	.align		4
        /*0000*/ 	.byte	0x04, 0x37
        /*0002*/ 	.short	(.L_291 - .L_290)
.L_290:
        /*0004*/ 	.word	0x00000082


	//----- nvinfo : EIATTR_KPARAM_INFO
	.align		4
.L_291:
        /*0008*/ 	.byte	0x04, 0x17
        /*000a*/ 	.short	(.L_293 - .L_292)
.L_292:
        /*000c*/ 	.word	0x00000000
        /*0010*/ 	.short	0x0008
        /*0012*/ 	.short	0x003c
        /*0014*/ 	.byte	0x00, 0xf0, 0x11, 0x00


	//----- nvinfo : EIATTR_KPARAM_INFO
	.align		4
.L_293:
        /*0018*/ 	.byte	0x04, 0x17
        /*001a*/ 	.short	(.L_295 - .L_294)
.L_294:
        /*001c*/ 	.word	0x00000000
        /*0020*/ 	.short	0x0007
        /*0022*/ 	.short	0x0038
        /*0024*/ 	.byte	0x00, 0xf0, 0x11, 0x00


	//----- nvinfo : EIATTR_KPARAM_INFO
	.align		4
.L_295:
        /*0028*/ 	.byte	0x04, 0x17
        /*002a*/ 	.short	(.L_297 - .L_296)
.L_296:
        /*002c*/ 	.word	0x00000000
        /*0030*/ 	.short	0x0006
        /*0032*/ 	.short	0x0030
        /*0034*/ 	.byte	0x00, 0xf5, 0x21, 0x00


	//----- nvinfo : EIATTR_KPARAM_INFO
	.align		4
.L_297:
        /*0038*/ 	.byte	0x04, 0x17
        /*003a*/ 	.short	(.L_299 - .L_298)
.L_298:
        /*003c*/ 	.word	0x00000000
        /*0040*/ 	.short	0x0005
        /*0042*/ 	.short	0x0028
        /*0044*/ 	.byte	0x00, 0xf5, 0x21, 0x00


	//----- nvinfo : EIATTR_KPARAM_INFO
	.align		4
.L_299:
        /*0048*/ 	.byte	0x04, 0x17
        /*004a*/ 	.short	(.L_301 - .L_300)
.L_300:
        /*004c*/ 	.word	0x00000000
        /*0050*/ 	.short	0x0004
        /*0052*/ 	.short	0x0020
        /*0054*/ 	.byte	0x00, 0xf5, 0x21, 0x00


	//----- nvinfo : EIATTR_KPARAM_INFO
	.align		4
.L_301:
        /*0058*/ 	.byte	0x04, 0x17
        /*005a*/ 	.short	(.L_303 - .L_302)
.L_302:
        /*005c*/ 	.word	0x00000000
        /*0060*/ 	.short	0x0003
        /*0062*/ 	.short	0x0018
        /*0064*/ 	.byte	0x00, 0xf5, 0x21, 0x00


	//----- nvinfo : EIATTR_KPARAM_INFO
	.align		4
.L_303:
        /*0068*/ 	.byte	0x04, 0x17
        /*006a*/ 	.short	(.L_305 - .L_304)
.L_304:
        /*006c*/ 	.word	0x00000000
        /*0070*/ 	.short	0x0002
        /*0072*/ 	.short	0x0010
        /*0074*/ 	.byte	0x00, 0xf5, 0x21, 0x00


	//----- nvinfo : EIATTR_KPARAM_INFO
	.align		4
.L_305:
        /*0078*/ 	.byte	0x04, 0x17
        /*007a*/ 	.short	(.L_307 - .L_306)
.L_306:
        /*007c*/ 	.word	0x00000000
        /*0080*/ 	.short	0x0001
        /*0082*/ 	.short	0x0008
        /*0084*/ 	.byte	0x00, 0xf5, 0x21, 0x00


	//----- nvinfo : EIATTR_KPARAM_INFO
	.align		4
.L_307:
        /*0088*/ 	.byte	0x04, 0x17
        /*008a*/ 	.short	(.L_309 - .L_308)
.L_308:
        /*008c*/ 	.word	0x00000000
        /*0090*/ 	.short	0x0000
        /*0092*/ 	.short	0x0000
        /*0094*/ 	.byte	0x00, 0xf5, 0x21, 0x00


	//----- nvinfo : EIATTR_SPARSE_MMA_MASK
	.align		4
.L_309:
        /*0098*/ 	.byte	0x03, 0x50
        /*009a*/ 	.short	0x0000


	//----- nvinfo : EIATTR_MAXREG_COUNT
	.align		4
        /*009c*/ 	.byte	0x03, 0x1b
        /*009e*/ 	.short	0x00ff


	//----- nvinfo : EIATTR_MERCURY_ISA_VERSION
	.align		4
        /*00a0*/ 	.byte	0x03, 0x5f
        /*00a2*/ 	.short	0x0101


	//----- nvinfo : EIATTR_INT_WARP_WIDE_INSTR_OFFSETS
	.align		4
        /*00a4*/ 	.byte	0x04, 0x31
        /*00a6*/ 	.short	(.L_311 - .L_310)


	//   ....[0]....
.L_310:
        /*00a8*/ 	.word	0x000002e0


	//   ....[1]....
        /*00ac*/ 	.word	0x00000370


	//   ....[2]....
        /*00b0*/ 	.word	0x000004e0


	//   ....[3]....
        /*00b4*/ 	.word	0x00000580


	//   ....[4]....
        /*00b8*/ 	.word	0x000006f0


	//   ....[5]....
        /*00bc*/ 	.word	0x00000790


	//   ....[6]....
        /*00c0*/ 	.word	0x00000900


	//   ....[7]....
        /*00c4*/ 	.word	0x000009a0


	//   ....[8]....
        /*00c8*/ 	.word	0x00000c40


	//   ....[9]....
        /*00cc*/ 	.word	0x00000cd0


	//----- nvinfo : EIATTR_VRC_CTA_INIT_COUNT
	.align		4
.L_311:
        /*00d0*/ 	.byte	0x02, 0x4a
	.zero		1
	.zero		1


	//----- nvinfo : EIATTR_EXIT_INSTR_OFFSETS
	.align		4
        /*00d4*/ 	.byte	0x04, 0x1c
        /*00d6*/ 	.short	(.L_313 - .L_312)


	//   ....[0]....
.L_312:
        /*00d8*/ 	.word	0x00000090


	//   ....[1]....
        /*00dc*/ 	.word	0x000000f0


	//   ....[2]....
        /*00e0*/ 	.word	0x00000aa0


	//   ....[3]....
        /*00e4*/ 	.word	0x00000e10


	//----- nvinfo : EIATTR_CRS_STACK_SIZE
	.align		4
.L_313:
        /*00e8*/ 	.byte	0x04, 0x1e
        /*00ea*/ 	.short	(.L_315 - .L_314)
.L_314:
        /*00ec*/ 	.word	0x00000000


	//----- nvinfo : EIATTR_CBANK_PARAM_SIZE
	.align		4
.L_315:
        /*00f0*/ 	.byte	0x03, 0x19
        /*00f2*/ 	.short	0x0040


	//----- nvinfo : EIATTR_PARAM_CBANK
	.align		4
        /*00f4*/ 	.byte	0x04, 0x0a
        /*00f6*/ 	.short	(.L_317 - .L_316)
	.align		4
.L_316:
        /*00f8*/ 	.word	index@(.nv.constant0.brandes_bfs_step)
        /*00fc*/ 	.short	0x0380
        /*00fe*/ 	.short	0x0040


	//----- nvinfo : EIATTR_SW_WAR
	.align		4
.L_317:
        /*0100*/ 	.byte	0x04, 0x36
        /*0102*/ 	.short	(.L_319 - .L_318)
.L_318:
        /*0104*/ 	.word	0x00000008
.L_319:


//--------------------- .nv.info.floyd_warshall_blocked --------------------------
	.section	.nv.info.floyd_warshall_blocked,"",@"SHT_CUDA_INFO"
	.sectionflags	@""
	.align	4


	//----- nvinfo : EIATTR_CUDA_API_VERSION
	.align		4
        /*0000*/ 	.byte	0x04, 0x37
        /*0002*/ 	.short	(.L_321 - .L_320)
.L_320:
        /*0004*/ 	.word	0x00000082


	//----- nvinfo : EIATTR_KPARAM_INFO
	.align		4
.L_321:
        /*0008*/ 	.byte	0x04, 0x17
        /*000a*/ 	.short	(.L_323 - .L_322)
.L_322:
        /*000c*/ 	.word	0x00000000
        /*0010*/ 	.short	0x0004
        /*0012*/ 	.short	0x0018
        /*0014*/ 	.byte	0x00, 0xf0, 0x11, 0x00


	//----- nvinfo : EIATTR_KPARAM_INFO
	.align		4
.L_323:
        /*0018*/ 	.byte	0x04, 0x17
        /*001a*/ 	.short	(.L_325 - .L_324)
.L_324:
        /*001c*/ 	.word	0x00000000
        /*0020*/ 	.short	0x0003
        /*0022*/ 	.short	0x0014
        /*0024*/ 	.byte	0x00, 0xf0, 0x11, 0x00


	//----- nvinfo : EIATTR_KPARAM_INFO
	.align		4
.L_325:
        /*0028*/ 	.byte	0x04, 0x17
        /*002a*/ 	.short	(.L_327 - .L_326)
.L_326:
        /*002c*/ 	.word	0x00000000
        /*0030*/ 	.short	0x0002
        /*0032*/ 	.short	0x0010
        /*0034*/ 	.byte	0x00, 0xf0, 0x11, 0x00


	//----- nvinfo : EIATTR_KPARAM_INFO
	.align		4
.L_327:
        /*0038*/ 	.byte	0x04, 0x17
        /*003a*/ 	.short	(.L_329 - .L_328)
.L_328:
        /*003c*/ 	.word	0x00000000
        /*0040*/ 	.short	0x0001
        /*0042*/ 	.short	0x0008
        /*0044*/ 	.byte	0x00, 0xf5, 0x21, 0x00


	//----- nvinfo : EIATTR_KPARAM_INFO
	.align		4
.L_329:
        /*0048*/ 	.byte	0x04, 0x17
        /*004a*/ 	.short	(.L_331 - .L_330)
.L_330:
        /*004c*/ 	.word	0x00000000
        /*0050*/ 	.short	0x0000
        /*0052*/ 	.short	0x0000
        /*0054*/ 	.byte	0x00, 0xf5, 0x21, 0x00


	//----- nvinfo : EIATTR_SPARSE_MMA_MASK
	.align		4
.L_331:
        /*0058*/ 	.byte	0x03, 0x50
        /*005a*/ 	.short	0x0000


	//----- nvinfo : EIATTR_MAXREG_COUNT
	.align		4
        /*005c*/ 	.byte	0x03, 0x1b
        /*005e*/ 	.short	0x00ff


	//----- nvinfo : EIATTR_MERCURY_ISA_VERSION
	.align		4
        /*0060*/ 	.byte	0x03, 0x5f
        /*0062*/ 	.short	0x0101


	//----- nvinfo : EIATTR_VRC_CTA_INIT_COUNT
	.align		4
        /*0064*/ 	.byte	0x02, 0x4a
	.zero		1
	.zero		1


	//----- nvinfo : EIATTR_EXIT_INSTR_OFFSETS
	.align		4
        /*0068*/ 	.byte	0x04, 0x1c
        /*006a*/ 	.short	(.L_333 - .L_332)


	//   ....[0]....
.L_332:
        /*006c*/ 	.word	0x000000e0


	//   ....[1]....
        /*0070*/ 	.word	0x00000bc0


	//----- nvinfo : EIATTR_CRS_STACK_SIZE
	.align		4
.L_333:
        /*0074*/ 	.byte	0x04, 0x1e
        /*0076*/ 	.short	(.L_335 - .L_334)
.L_334:
        /*0078*/ 	.word	0x00000000


	//----- nvinfo : EIATTR_CBANK_PARAM_SIZE
	.align		4
.L_335:
        /*007c*/ 	.byte	0x03, 0x19
        /*007e*/ 	.short	0x001c


	//----- nvinfo : EIATTR_PARAM_CBANK
	.align		4
        /*0080*/ 	.byte	0x04, 0x0a
        /*0082*/ 	.short	(.L_337 - .L_336)
	.align		4
.L_336:
        /*0084*/ 	.word	index@(.nv.constant0.floyd_warshall_blocked)
        /*0088*/ 	.short	0x0380
        /*008a*/ 	.short	0x001c


	//----- nvinfo : EIATTR_SW_WAR
	.align		4
.L_337:
        /*008c*/ 	.byte	0x04, 0x36
        /*008e*/ 	.short	(.L_339 - .L_338)
.L_338:
        /*0090*/ 	.word	0x00000008
.L_339:


//--------------------- .nv.info.floyd_warshall_iteration --------------------------
	.section	.nv.info.floyd_warshall_iteration,"",@"SHT_CUDA_INFO"
	.sectionflags	@""
	.align	4


	//----- nvinfo : EIATTR_CUDA_API_VERSION
	.align		4
        /*0000*/ 	.byte	0x04, 0x37
        /*0002*/ 	.short	(.L_341 - .L_340)
.L_340:
        /*0004*/ 	.word	0x00000082


	//----- nvinfo : EIATTR_KPARAM_INFO
	.align		4
.L_341:
        /*0008*/ 	.byte	0x04, 0x17
        /*000a*/ 	.short	(.L_343 - .L_342)
.L_342:
        /*000c*/ 	.word	0x00000000
        /*0010*/ 	.short	0x0003
        /*0012*/ 	.short	0x0014
        /*0014*/ 	.byte	0x00, 0xf0, 0x11, 0x00


	//----- nvinfo : EIATTR_KPARAM_INFO
	.align		4
.L_343:
        /*0018*/ 	.byte	0x04, 0x17
        /*001a*/ 	.short	(.L_345 - .L_344)
.L_344:
        /*001c*/ 	.word	0x00000000
        /*0020*/ 	.short	0x0002
        /*0022*/ 	.short	0x0010
        /*0024*/ 	.byte	0x00, 0xf0, 0x11, 0x00


	//----- nvinfo : EIATTR_KPARAM_INFO
	.align		4
.L_345:
        /*0028*/ 	.byte	0x04, 0x17
        /*002a*/ 	.short	(.L_347 - .L_346)
.L_346:
        /*002c*/ 	.word	0x00000000
        /*0030*/ 	.short	0x0001
        /*0032*/ 	.short	0x0008
        /*0034*/ 	.byte	0x00, 0xf5, 0x21, 0x00


	//----- nvinfo : EIATTR_KPARAM_INFO
	.align		4
.L_347:
        /*0038*/ 	.byte	0x04, 0x17
        /*003a*/ 	.short	(.L_349 - .L_348)
.L_348:
        /*003c*/ 	.word	0x00000000
        /*0040*/ 	.short	0x0000
        /*0042*/ 	.short	0x0000
        /*0044*/ 	.byte	0x00, 0xf5, 0x21, 0x00


	//----- nvinfo : EIATTR_SPARSE_MMA_MASK
	.align		4
.L_349:
        /*0048*/ 	.byte	0x03, 0x50
        /*004a*/ 	.short	0x0000


	//----- nvinfo : EIATTR_MAXREG_COUNT
	.align		4
        /*004c*/ 	.byte	0x03, 0x1b
        /*004e*/ 	.short	0x00ff


	//----- nvinfo : EIATTR_NUM_BARRIERS
	.align		4
        /*0050*/ 	.byte	0x02, 0x4c
        /*0052*/ 	.byte	0x01
	.zero		1


	//----- nvinfo : EIATTR_MERCURY_ISA_VERSION
	.align		4
        /*0054*/ 	.byte	0x03, 0x5f
        /*0056*/ 	.short	0x0101


	//----- nvinfo : EIATTR_VRC_CTA_INIT_COUNT
	.align		4
        /*0058*/ 	.byte	0x02, 0x4a
	.zero		1
	.zero		1


	//----- nvinfo : EIATTR_EXIT_INSTR_OFFSETS
	.align		4
        /*005c*/ 	.byte	0x04, 0x1c
        /*005e*/ 	.short	(.L_351 - .L_350)


	//   ....[0]....
.L_350:
        /*0060*/ 	.word	0x000002f0


	//   ....[1]....
        /*0064*/ 	.word	0x00000390


	//   ....[2]....
        /*0068*/ 	.word	0x00000450


	//----- nvinfo : EIATTR_CBANK_PARAM_SIZE
	.align		4
.L_351:
        /*006c*/ 	.byte	0x03, 0x19
        /*006e*/ 	.short	0x0018


	//----- nvinfo : EIATTR_PARAM_CBANK
	.align		4
        /*0070*/ 	.byte	0x04, 0x0a
        /*0072*/ 	.short	(.L_353 - .L_352)
	.align		4
.L_352:
        /*0074*/ 	.word	index@(.nv.constant0.floyd_warshall_iteration)
        /*0078*/ 	.short	0x0380
        /*007a*/ 	.short	0x0018


	//----- nvinfo : EIATTR_SW_WAR
	.align		4
.L_353:
        /*007c*/ 	.byte	0x04, 0x36
        /*007e*/ 	.short	(.L_355 - .L_354)
.L_354:
        /*0080*/ 	.word	0x00000008
.L_355:


//--------------------- .nv.info.floyd_warshall_init --------------------------
	.section	.nv.info.floyd_warshall_init,"",@"SHT_CUDA_INFO"
	.sectionflags	@""
	.align	4


	//----- nvinfo : EIATTR_CUDA_API_VERSION
	.align		4
        /*0000*/ 	.byte	0x04, 0x37
        /*0002*/ 	.short	(.L_357 - .L_356)
.L_356:
        /*0004*/ 	.word	0x00000082


	//----- nvinfo : EIATTR_KPARAM_INFO
	.align		4
.L_357:
        /*0008*/ 	.byte	0x04, 0x17
        /*000a*/ 	.short	(.L_359 - .L_358)
.L_358:
        /*000c*/ 	.word	0x00000000
        /*0010*/ 	.short	0x0003
        /*0012*/ 	.short	0x0018
        /*0014*/ 	.byte	0x00, 0xf0, 0x11, 0x00


	//----- nvinfo : EIATTR_KPARAM_INFO
	.align		4
.L_359:
        /*0018*/ 	.byte	0x04, 0x17
        /*001a*/ 	.short	(.L_361 - .L_360)
.L_360:
        /*001c*/ 	.word	0x00000000
        /*0020*/ 	.short	0x0002
        /*0022*/ 	.short	0x0010
        /*0024*/ 	.byte	0x00, 0xf5, 0x21, 0x00


	//----- nvinfo : EIATTR_KPARAM_INFO
	.align		4
.L_361:
        /*0028*/ 	.byte	0x04, 0x17
        /*002a*/ 	.short	(.L_363 - .L_362)
.L_362:
        /*002c*/ 	.word	0x00000000
        /*0030*/ 	.short	0x0001
        /*0032*/ 	.short	0x0008
        /*0034*/ 	.byte	0x00, 0xf5, 0x21, 0x00


	//----- nvinfo : EIATTR_KPARAM_INFO
	.align		4
.L_363:
        /*0038*/ 	.byte	0x04, 0x17
        /*003a*/ 	.short	(.L_365 - .L_364)
.L_364:
        /*003c*/ 	.word	0x00000000
        /*0040*/ 	.short	0x0000
        /*0042*/ 	.short	0x0000
        /*0044*/ 	.byte	0x00, 0xf5, 0x21, 0x00


	//----- nvinfo : EIATTR_SPARSE_MMA_MASK
	.align		4
.L_365:
        /*0048*/ 	.byte	0x03, 0x50
        /*004a*/ 	.short	0x0000


	//----- nvinfo : EIATTR_MAXREG_COUNT
	.align		4
        /*004c*/ 	.byte	0x03, 0x1b
        /*004e*/ 	.short	0x00ff


	//----- nvinfo : EIATTR_MERCURY_ISA_VERSION
	.align		4
        /*0050*/ 	.byte	0x03, 0x5f
        /*0052*/ 	.short	0x0101


	//----- nvinfo : EIATTR_VRC_CTA_INIT_COUNT
	.align		4
        /*0054*/ 	.byte	0x02, 0x4a
	.zero		1
	.zero		1


	//----- nvinfo : EIATTR_EXIT_INSTR_OFFSETS
	.align		4
        /*0058*/ 	.byte	0x04, 0x1c
        /*005a*/ 	.short	(.L_367 - .L_366)


	//   ....[0]....
.L_366:
        /*005c*/ 	.word	0x000000c0


	//   ....[1]....
        /*0060*/ 	.word	0x00000160


	//   ....[2]....
        /*0064*/ 	.word	0x000002f0


	//   ....[3]....
        /*0068*/ 	.word	0x00000380


	//----- nvinfo : EIATTR_CRS_STACK_SIZE
	.align		4
.L_367:
        /*006c*/ 	.byte	0x04, 0x1e
        /*006e*/ 	.short	(.L_369 - .L_368)
.L_368:
        /*0070*/ 	.word	0x00000000


	//----- nvinfo : EIATTR_CBANK_PARAM_SIZE
	.align		4
.L_369:
        /*0074*/ 	.byte	0x03, 0x19
        /*0076*/ 	.short	0x001c


	//----- nvinfo : EIATTR_PARAM_CBANK
	.align		4
        /*0078*/ 	.byte	0x04, 0x0a
        /*007a*/ 	.short	(.L_371 - .L_370)
	.align		4
.L_370:
        /*007c*/ 	.word	index@(.nv.constant0.floyd_warshall_init)
        /*0080*/ 	.short	0x0380
        /*0082*/ 	.short	0x001c


	//----- nvinfo : EIATTR_SW_WAR
	.align		4
.L_371:
        /*0084*/ 	.byte	0x04, 0x36
        /*0086*/ 	.short	(.L_373 - .L_372)
.L_372:
        /*0088*/ 	.word	0x00000008
.L_373:


//--------------------- .nv.callgraph             --------------------------
	.section	.nv.callgraph,"",@"SHT_CUDA_CALLGRAPH"
	.align	4
	.sectionentsize	8
	.align		4
        /*0000*/ 	.word	0x00000000
	.align		4
        /*0004*/ 	.word	0xffffffff
	.align		4
        /*0008*/ 	.word	0x00000000
	.align		4
        /*000c*/ 	.word	0xfffffffe
	.align		4
        /*0010*/ 	.word	0x00000000
	.align		4
        /*0014*/ 	.word	0xfffffffd
	.align		4
        /*0018*/ 	.word	0x00000000
	.align		4
        /*001c*/ 	.word	0xfffffffc


//--------------------- .text.fused_network_metrics --------------------------
	.section	.text.fused_network_metrics,"ax",@progbits
	.align	128
        .global         fused_network_metrics
        .type           fused_network_metrics,@function
        .size           fused_network_metrics,(.L_x_179 - fused_network_metrics)
        .other          fused_network_metrics,@"STO_CUDA_ENTRY STV_DEFAULT"
fused_network_metrics:
.text.fused_network_metrics:
[----:B------:R-:W-:Y:S01]  /*0000*/  LDC R1, c[0x0][0x37c] ;  /* 0x0000df00ff017b82 */ /* 0x000fe20000000800 */
[----:B------:R-:W0:Y:S07]  /*0010*/  S2R R3, SR_TID.Y ;  /* 0x0000000000037919 */ /* 0x000e2e0000002200 */
[----:B------:R-:W0:Y:S01]  /*0020*/  LDC R4, c[0x0][0x364] ;  /* 0x0000d900ff047b82 */ /* 0x000e220000000800 */
[----:B------:R-:W1:Y:S01]  /*0030*/  LDCU UR6, c[0x0][0x3a0] ;  /* 0x00007400ff0677ac */ /* 0x000e620008000800 */
[----:B------:R-:W2:Y:S06]  /*0040*/  S2R R0, SR_TID.X ;  /* 0x0000000000007919 */ /* 0x000eac0000002100 */
[----:B------:R-:W0:Y:S08]  /*0050*/  S2UR UR4, SR_CTAID.Y ;  /* 0x00000000000479c3 */ /* 0x000e300000002600 */
[----:B------:R-:W2:Y:S08]  /*0060*/  S2UR UR5, SR_CTAID.X ;  /* 0x00000000000579c3 */ /* 0x000eb00000002500 */
[----:B------:R-:W2:Y:S01]  /*0070*/  LDC R7, c[0x0][0x360] ;  /* 0x0000d800ff077b82 */ /* 0x000ea20000000800 */
[----:B0-----:R-:W-:-:S02]  /*0080*/  IMAD R4, R4, UR4, R3 ;  /* 0x0000000404047c24 */ /* 0x001fc4000f8e0203 */
[----:B--2---:R-:W-:-:S05]  /*0090*/  IMAD R7, R7, UR5, R0 ;  /* 0x0000000507077c24 */ /* 0x004fca000f8e0200 */
[----:B------:R-:W-:-:S04]  /*00a0*/  VIMNMX R0, PT, PT, R4, R7, !PT ;  /* 0x0000000704007248 */ /* 0x000fc80007fe0100 */
[----:B-1----:R-:W-:-:S13]  /*00b0*/  ISETP.GE.AND P0, PT, R0, UR6, PT ;  /* 0x0000000600007c0c */ /* 0x002fda000bf06270 */
[----:B------:R-:W-:Y:S05]  /*00c0*/  @P0 EXIT ;  /* 0x000000000000094d */ /* 0x000fea0003800000 */
[----:B------:R-:W-:Y:S01]  /*00d0*/  ISETP.NE.AND P0, PT, R4, R7, PT ;  /* 0x000000070400720c */ /* 0x000fe20003f05270 */
[----:B------:R-:W0:Y:S01]  /*00e0*/  LDCU.64 UR8, c[0x0][0x358] ;  /* 0x00006b00ff0877ac */ /* 0x000e220008000a00 */
[----:B------:R-:W-:Y:S01]  /*00f0*/  BSSY.RECONVERGENT B0, `(.L_x_0) ;  /* 0x0000030000007945 */ /* 0x000fe20003800200 */
[----:B------:R-:W-:-:S10]  /*0100*/  HFMA2 R11, -RZ, RZ, 0, 0 ;  /* 0x00000000ff0b7431 */ /* 0x000fd400000001ff */
[----:B------:R-:W-:Y:S05]  /*0110*/  @!P0 BRA `(.L_x_1) ;  /* 0x0000000000b48947 */ /* 0x000fea0003800000 */
[----:B------:R-:W1:Y:S01]  /*0120*/  LDC.64 R8, c[0x0][0x380] ;  /* 0x0000e000ff087b82 */ /* 0x000e620000000a00 */
[----:B------:R-:W-:Y:S01]  /*0130*/  IMAD R3, R4, 0x3, RZ ;  /* 0x0000000304037824 */ /* 0x000fe200078e02ff */
[----:B------:R-:W2:Y:S01]  /*0140*/  LDCU UR4, c[0x0][0x3a4] ;  /* 0x00007480ff0477ac */ /* 0x000ea20008000800 */
[----:B------:R-:W-:Y:S02]  /*0150*/  IMAD R5, R7, 0x3, RZ ;  /* 0x0000000307057824 */ /* 0x000fe400078e02ff */
[----:B-1----:R-:W-:-:S04]  /*0160*/  IMAD.WIDE.U32 R2, R3, 0x4, R8 ;  /* 0x0000000403027825 */ /* 0x002fc800078e0008 */
[----:B------:R-:W-:Y:S01]  /*0170*/  IMAD.WIDE R8, R5, 0x4, R8 ;  /* 0x0000000405087825 */ /* 0x000fe200078e0208 */
[----:B0-----:R-:W3:Y:S04]  /*0180*/  LDG.E.CONSTANT R6, desc[UR8][R2.64+0x4] ;  /* 0x0000040802067981 */ /* 0x001ee8000c1e9900 */
[----:B------:R-:W3:Y:S04]  /*0190*/  LDG.E.CONSTANT R13, desc[UR8][R8.64+0x4] ;  /* 0x00000408080d7981 */ /* 0x000ee8000c1e9900 */
[----:B------:R-:W4:Y:S04]  /*01a0*/  LDG.E.CONSTANT R0, desc[UR8][R2.64] ;  /* 0x0000000802007981 */ /* 0x000f28000c1e9900 */
[----:B------:R-:W4:Y:S04]  /*01b0*/  LDG.E.CONSTANT R5, desc[UR8][R8.64] ;  /* 0x0000000808057981 */ /* 0x000f28000c1e9900 */
[----:B------:R-:W5:Y:S04]  /*01c0*/  LDG.E.CONSTANT R10, desc[UR8][R2.64+0x8] ;  /* 0x00000808020a7981 */ /* 0x000f68000c1e9900 */
[----:B------:R-:W5:Y:S01]  /*01d0*/  LDG.E.CONSTANT R15, desc[UR8][R8.64+0x8] ;  /* 0x00000808080f7981 */ /* 0x000f62000c1e9900 */
[----:B---3--:R-:W-:Y:S01]  /*01e0*/  FADD R6, R6, -R13 ;  /* 0x8000000d06067221 */ /* 0x008fe20000000000 */
[----:B----4-:R-:W-:-:S03]  /*01f0*/  FADD R0, R0, -R5 ;  /* 0x8000000500007221 */ /* 0x010fc60000000000 */
[----:B------:R-:W-:-:S04]  /*0200*/  FMUL R5, R6, R6 ;  /* 0x0000000606057220 */ /* 0x000fc80000400000 */
[----:B------:R-:W-:Y:S01]  /*0210*/  FFMA R5, R0, R0, R5 ;  /* 0x0000000000057223 */ /* 0x000fe20000000005 */
[----:B-----5:R-:W-:-:S04]  /*0220*/  FADD R10, R10, -R15 ;  /* 0x8000000f0a0a7221 */ /* 0x020fc80000000000 */
[----:B------:R-:W-:-:S05]  /*0230*/  FFMA R0, R10, R10, R5 ;  /* 0x0000000a0a007223 */ /* 0x000fca0000000005 */
[----:B--2---:R-:W-:-:S13]  /*0240*/  FSETP.GEU.AND P0, PT, R0, UR4, PT ;  /* 0x0000000400007c0b */ /* 0x004fda000bf0e000 */
[----:B------:R-:W-:Y:S05]  /*0250*/  @P0 BRA `(.L_x_1) ;  /* 0x0000000000640947 */ /* 0x000fea0003800000 */
[----:B------:R-:W0:Y:S01]  /*0260*/  LDC R9, c[0x0][0x3a8] ;  /* 0x0000ea00ff097b82 */ /* 0x000e220000000800 */
[----:B------:R-:W-:Y:S01]  /*0270*/  BSSY.RECONVERGENT B1, `(.L_x_2) ;  /* 0x000000d000017945 */ /* 0x000fe20003800200 */
[----:B0-----:R-:W0:Y:S08]  /*0280*/  MUFU.RCP R2, R9 ;  /* 0x0000000900027308 */ /* 0x001e300000001000 */
[----:B------:R-:W1:Y:S01]  /*0290*/  FCHK P0, -R0, R9 ;  /* 0x0000000900007302 */ /* 0x000e620000000100 */
[----:B0-----:R-:W-:-:S04]  /*02a0*/  FFMA R3, R2, -R9, 1 ;  /* 0x3f80000002037423 */ /* 0x001fc80000000809 */
[----:B------:R-:W-:-:S04]  /*02b0*/  FFMA R3, R2, R3, R2 ;  /* 0x0000000302037223 */ /* 0x000fc80000000002 */
[----:B------:R-:W-:-:S04]  /*02c0*/  FFMA R2, -R0, R3, RZ ;  /* 0x0000000300027223 */ /* 0x000fc800000001ff */
[----:B------:R-:W-:-:S04]  /*02d0*/  FFMA R5, R2, -R9, -R0 ;  /* 0x8000000902057223 */ /* 0x000fc80000000800 */
[----:B------:R-:W-:Y:S01]  /*02e0*/  FFMA R2, R3, R5, R2 ;  /* 0x0000000503027223 */ /* 0x000fe20000000002 */
[----:B-1----:R-:W-:Y:S06]  /*02f0*/  @!P0 BRA `(.L_x_3) ;  /* 0x0000000000108947 */ /* 0x002fec0003800000 */
[----:B------:R-:W-:Y:S01]  /*0300*/  FADD R0, -R0, -RZ ;  /* 0x800000ff00007221 */ /* 0x000fe20000000100 */
[----:B------:R-:W-:-:S07]  /*0310*/  MOV R2, 0x330 ;  /* 0x0000033000027802 */ /* 0x000fce0000000f00 */
[----:B------:R-:W-:Y:S05]  /*0320*/  CALL.REL.NOINC `($__internal_0_$__cuda_sm3x_div_rn_noftz_f32_slowpath) ;  /* 0x00000008003c7944 */ /* 0x000fea0003c00000 */
[----:B------:R-:W-:-:S07]  /*0330*/  IMAD.MOV.U32 R2, RZ, RZ, R0 ;  /* 0x000000ffff027224 */ /* 0x000fce00078e0000 */
.L_x_3:
[----:B------:R-:W-:Y:S05]  /*0340*/  BSYNC.RECONVERGENT B1 ;  /* 0x0000000000017941 */ /* 0x000fea0003800200 */
.L_x_2:
[----:B------:R-:W-:Y:S01]  /*0350*/  MOV R3, 0x3bbb989d ;  /* 0x3bbb989d00037802 */ /* 0x000fe20000000f00 */
[----:B------:R-:W-:-:S04]  /*0360*/  IMAD.MOV.U32 R5, RZ, RZ, 0x437c0000 ;  /* 0x437c0000ff057424 */ /* 0x000fc800078e00ff */
[----:B------:R-:W-:-:S04]  /*0370*/  FFMA.SAT R0, R2, R3, 0.5 ;  /* 0x3f00000002007423 */ /* 0x000fc80000002003 */
[----:B------:R-:W-:-:S04]  /*0380*/  FFMA.RM R0, R0, R5, 12582913 ;  /* 0x4b40000100007423 */ /* 0x000fc80000004005 */
[C---:B------:R-:W-:Y:S01]  /*0390*/  FADD R3, R0.reuse, -12583039 ;  /* 0xcb40007f00037421 */ /* 0x040fe20000000000 */
[----:B------:R-:W-:-:S03]  /*03a0*/  SHF.L.U32 R0, R0, 0x17, RZ ;  /* 0x0000001700007819 */ /* 0x000fc600000006ff */
[----:B------:R-:W-:-:S04]  /*03b0*/  FFMA R3, R2, 1.4426950216293334961, -R3 ;  /* 0x3fb8aa3b02037823 */ /* 0x000fc80000000803 */
[----:B------:R-:W-:-:S06]  /*03c0*/  FFMA R3, R2, 1.925963033500011079e-08, R3 ;  /* 0x32a5706002037823 */ /* 0x000fcc0000000003 */
[----:B------:R-:W0:Y:S02]  /*03d0*/  MUFU.EX2 R3, R3 ;  /* 0x0000000300037308 */ /* 0x000e240000000800 */
[----:B0-----:R-:W-:-:S07]  /*03e0*/  FMUL R11, R0, R3 ;  /* 0x00000003000b7220 */ /* 0x001fce0000400000 */
.L_x_1:
[----:B0-----:R-:W-:Y:S05]  /*03f0*/  BSYNC.RECONVERGENT B0 ;  /* 0x0000000000007941 */ /* 0x001fea0003800200 */
.L_x_0:
[----:B------:R-:W0:Y:S01]  /*0400*/  LDCU UR7, c[0x0][0x3a0] ;  /* 0x00007400ff0777ac */ /* 0x000e220008000800 */
[----:B------:R-:W1:Y:S01]  /*0410*/  LDC.64 R2, c[0x0][0x388] ;  /* 0x0000e200ff027b82 */ /* 0x000e620000000a00 */
[----:B------:R-:W-:Y:S01]  /*0420*/  ISETP.NE.AND P0, PT, R7, RZ, PT ;  /* 0x000000ff0700720c */ /* 0x000fe20003f05270 */
[----:B0-----:R-:W-:-:S04]  /*0430*/  IMAD R5, R4, UR7, RZ ;  /* 0x0000000704057c24 */ /* 0x001fc8000f8e02ff */
[----:B------:R-:W-:-:S04]  /*0440*/  IMAD.IADD R9, R7, 0x1, R5 ;  /* 0x0000000107097824 */ /* 0x000fc800078e0205 */
[----:B-1----:R-:W-:-:S05]  /*0450*/  IMAD.WIDE R6, R9, 0x4, R2 ;  /* 0x0000000409067825 */ /* 0x002fca00078e0202 */
[----:B------:R0:W-:Y:S01]  /*0460*/  STG.E desc[UR8][R6.64], R11 ;  /* 0x0000000b06007986 */ /* 0x0001e2000c101908 */
[----:B------:R-:W-:Y:S06]  /*0470*/  BAR.SYNC.DEFER_BLOCKING 0x0 ;  /* 0x0000000000007b1d */ /* 0x000fec0000010000 */
[----:B------:R-:W-:Y:S05]  /*0480*/  @P0 EXIT ;  /* 0x000000000000094d */ /* 0x000fea0003800000 */
[----:B------:R-:W-:Y:S01]  /*0490*/  UISETP.GE.U32.AND UP0, UPT, UR7, 0x10, UPT ;  /* 0x000000100700788c */ /* 0x000fe2000bf06070 */
[----:B------:R-:W-:Y:S01]  /*04a0*/  HFMA2 R0, -RZ, RZ, 0, 0 ;  /* 0x00000000ff007431 */ /* 0x000fe200000001ff */
[----:B------:R-:W-:Y:S01]  /*04b0*/  ULOP3.LUT UR5, UR7, 0xf, URZ, 0xc0, !UPT ;  /* 0x0000000f07057892 */ /* 0x000fe2000f8ec0ff */
[----:B------:R-:W-:-:S06]  /*04c0*/  UMOV UR4, URZ ;  /* 0x000000ff00047c82 */ /* 0x000fcc0008000000 */
[----:B------:R-:W-:Y:S05]  /*04d0*/  BRA.U !UP0, `(.L_x_4) ;  /* 0x0000000108ac7547 */ /* 0x000fea000b800000 */
[----:B0-----:R-:W-:Y:S01]  /*04e0*/  IMAD.WIDE.U32 R6, R5, 0x4, R2 ;  /* 0x0000000405067825 */ /* 0x001fe200078e0002 */
[----:B------:R-:W-:Y:S01]  /*04f0*/  ULOP3.LUT UR4, UR7, 0x7ffffff0, URZ, 0xc0, !UPT ;  /* 0x7ffffff007047892 */ /* 0x000fe2000f8ec0ff */
[----:B------:R-:W-:Y:S02]  /*0500*/  MOV R0, RZ ;  /* 0x000000ff00007202 */ /* 0x000fe40000000f00 */
[----:B------:R-:W-:Y:S01]  /*0510*/  IADD3 R6, P0, PT, R6, 0x20, RZ ;  /* 0x0000002006067810 */ /* 0x000fe20007f1e0ff */
[----:B------:R-:W-:-:S04]  /*0520*/  UIADD3 UR6, UPT, UPT, -UR4, URZ, URZ ;  /* 0x000000ff04067290 */ /* 0x000fc8000fffe1ff */
[----:B------:R-:W-:-:S08]  /*0530*/  IMAD.X R7, RZ, RZ, R7, P0 ;  /* 0x000000ffff077224 */ /* 0x000fd000000e0607 */
.L_x_5:
[----:B------:R-:W2:Y:S04]  /*0540*/  LDG.E R17, desc[UR8][R6.64+-0x20] ;  /* 0xffffe00806117981 */ /* 0x000ea8000c1e1900 */
[----:B------:R-:W3:Y:S04]  /*0550*/  LDG.E R18, desc[UR8][R6.64+-0x1c] ;  /* 0xffffe40806127981 */ /* 0x000ee8000c1e1900 */
[----:B------:R-:W4:Y:S04]  /*0560*/  LDG.E R20, desc[UR8][R6.64+-0x18] ;  /* 0xffffe80806147981 */ /* 0x000f28000c1e1900 */
[----:B------:R-:W5:Y:S04]  /*0570*/  LDG.E R22, desc[UR8][R6.64+-0x14] ;  /* 0xffffec0806167981 */ /* 0x000f68000c1e1900 */
        /* <DEDUP_REMOVED lines=11> */
[----:B------:R0:W5:Y:S01]  /*0630*/  LDG.E R8, desc[UR8][R6.64+0x1c] ;  /* 0x00001c0806087981 */ /* 0x000162000c1e1900 */
[----:B------:R-:W-:-:S04]  /*0640*/  UIADD3 UR6, UPT, UPT, UR6, 0x10, URZ ;  /* 0x0000001006067890 */ /* 0x000fc8000fffe0ff */
[----:B------:R-:W-:Y:S01]  /*0650*/  UISETP.NE.AND UP0, UPT, UR6, URZ, UPT ;  /* 0x000000ff0600728c */ /* 0x000fe2000bf05270 */
[----:B0-----:R-:W-:-:S04]  /*0660*/  IADD3 R6, P0, PT, R6, 0x40, RZ ;  /* 0x0000004006067810 */ /* 0x001fc80007f1e0ff */
[----:B------:R-:W-:Y:S01]  /*0670*/  IADD3.X R7, PT, PT, RZ, R7, RZ, P0, !PT ;  /* 0x00000007ff077210 */ /* 0x000fe200007fe4ff */
[----:B--2---:R-:W-:-:S04]  /*0680*/  FADD R17, R17, R0 ;  /* 0x0000000011117221 */ /* 0x004fc80000000000 */
[----:B---3--:R-:W-:-:S04]  /*0690*/  FADD R17, R17, R18 ;  /* 0x0000001211117221 */ /* 0x008fc80000000000 */
[----:B----4-:R-:W-:-:S04]  /*06a0*/  FADD R17, R17, R20 ;  /* 0x0000001411117221 */ /* 0x010fc80000000000 */
[----:B-----5:R-:W-:-:S04]  /*06b0*/  FADD R17, R17, R22 ;  /* 0x0000001611117221 */ /* 0x020fc80000000000 */
[----:B------:R-:W-:-:S04]  /*06c0*/  FADD R17, R17, R24 ;  /* 0x0000001811117221 */ /* 0x000fc80000000000 */
        /* <DEDUP_REMOVED lines=10> */
[----:B------:R-:W-:Y:S01]  /*0770*/  FADD R0, R9, R8 ;  /* 0x0000000809007221 */ /* 0x000fe20000000000 */
[----:B------:R-:W-:Y:S06]  /*0780*/  BRA.U UP0, `(.L_x_5) ;  /* 0xfffffffd006c7547 */ /* 0x000fec000b83ffff */
.L_x_4:
[----:B------:R-:W-:-:S09]  /*0790*/  UISETP.NE.AND UP0, UPT, UR5, URZ, UPT ;  /* 0x000000ff0500728c */ /* 0x000fd2000bf05270 */
[----:B------:R-:W-:Y:S05]  /*07a0*/  BRA.U !UP0, `(.L_x_6) ;  /* 0x0000000108f87547 */ /* 0x000fea000b800000 */
[----:B------:R-:W-:Y:S02]  /*07b0*/  UISETP.GE.U32.AND UP0, UPT, UR5, 0x8, UPT ;  /* 0x000000080500788c */ /* 0x000fe4000bf06070 */
[----:B------:R-:W-:-:S04]  /*07c0*/  ULOP3.LUT UR6, UR7, 0x7, URZ, 0xc0, !UPT ;  /* 0x0000000707067892 */ /* 0x000fc8000f8ec0ff */
[----:B------:R-:W-:-:S03]  /*07d0*/  UISETP.NE.AND UP1, UPT, UR6, URZ, UPT ;  /* 0x000000ff0600728c */ /* 0x000fc6000bf25270 */
[----:B------:R-:W-:Y:S08]  /*07e0*/  BRA.U !UP0, `(.L_x_7) ;  /* 0x0000000108607547 */ /* 0x000ff0000b800000 */
[----:B------:R-:W1:Y:S01]  /*07f0*/  LDCU.64 UR10, c[0x0][0x388] ;  /* 0x00007100ff0a77ac */ /* 0x000e620008000a00 */
[C---:B0-----:R-:W-:Y:S02]  /*0800*/  IADD3 R7, P0, PT, R5.reuse, UR4, RZ ;  /* 0x0000000405077c10 */ /* 0x041fe4000ff1e0ff */
[----:B------:R-:W-:-:S03]  /*0810*/  IADD3 R9, PT, PT, R5, UR4, RZ ;  /* 0x0000000405097c10 */ /* 0x000fc6000fffe0ff */
[----:B------:R-:W-:Y:S02]  /*0820*/  IMAD.X R10, RZ, RZ, RZ, P0 ;  /* 0x000000ffff0a7224 */ /* 0x000fe400000e06ff */
[----:B------:R-:W-:-:S06]  /*0830*/  IMAD.WIDE.U32 R8, R9, 0x4, R2 ;  /* 0x0000000409087825 */ /* 0x000fcc00078e0002 */
[----:B------:R-:W2:Y:S01]  /*0840*/  LDG.E R9, desc[UR8][R8.64] ;  /* 0x0000000808097981 */ /* 0x000ea2000c1e1900 */
[----:B-1----:R-:W-:-:S04]  /*0850*/  LEA R6, P0, R7, UR10, 0x2 ;  /* 0x0000000a07067c11 */ /* 0x002fc8000f8010ff */
[----:B------:R-:W-:-:S05]  /*0860*/  LEA.HI.X R7, R7, UR11, R10, 0x2, P0 ;  /* 0x0000000b07077c11 */ /* 0x000fca00080f140a */
[----:B------:R-:W3:Y:S04]  /*0870*/  LDG.E R11, desc[UR8][R6.64+0x4] ;  /* 0x00000408060b7981 */ /* 0x000ee8000c1e1900 */
[----:B------:R-:W4:Y:S04]  /*0880*/  LDG.E R13, desc[UR8][R6.64+0x8] ;  /* 0x00000808060d7981 */ /* 0x000f28000c1e1900 */
[----:B------:R-:W5:Y:S04]  /*0890*/  LDG.E R15, desc[UR8][R6.64+0xc] ;  /* 0x00000c08060f7981 */ /* 0x000f68000c1e1900 */
[----:B------:R-:W5:Y:S04]  /*08a0*/  LDG.E R17, desc[UR8][R6.64+0x10] ;  /* 0x0000100806117981 */ /* 0x000f68000c1e1900 */
[----:B------:R-:W5:Y:S04]  /*08b0*/  LDG.E R19, desc[UR8][R6.64+0x14] ;  /* 0x0000140806137981 */ /* 0x000f68000c1e1900 */
[----:B------:R-:W5:Y:S04]  /*08c0*/  LDG.E R21, desc[UR8][R6.64+0x18] ;  /* 0x0000180806157981 */ /* 0x000f68000c1e1900 */
[----:B------:R-:W5:Y:S01]  /*08d0*/  LDG.E R23, desc[UR8][R6.64+0x1c] ;  /* 0x00001c0806177981 */ /* 0x000f62000c1e1900 */
[----:B------:R-:W-:Y:S01]  /*08e0*/  UIADD3 UR4, UPT, UPT, UR4, 0x8, URZ ;  /* 0x0000000804047890 */ /* 0x000fe2000fffe0ff */
[----:B--2---:R-:W-:-:S04]  /*08f0*/  FADD R0, R0, R9 ;  /* 0x0000000900007221 */ /* 0x004fc80000000000 */
[----:B---3--:R-:W-:-:S04]  /*0900*/  FADD R0, R0, R11 ;  /* 0x0000000b00007221 */ /* 0x008fc80000000000 */
[----:B----4-:R-:W-:-:S04]  /*0910*/  FADD R0, R0, R13 ;  /* 0x0000000d00007221 */ /* 0x010fc80000000000 */
[----:B-----5:R-:W-:-:S04]  /*0920*/  FADD R0, R0, R15 ;  /* 0x0000000f00007221 */ /* 0x020fc80000000000 */
[----:B------:R-:W-:-:S04]  /*0930*/  FADD R0, R0, R17 ;  /* 0x0000001100007221 */ /* 0x000fc80000000000 */
[----:B------:R-:W-:-:S04]  /*0940*/  FADD R0, R0, R19 ;  /* 0x0000001300007221 */ /* 0x000fc80000000000 */
[----:B------:R-:W-:-:S04]  /*0950*/  FADD R0, R0, R21 ;  /* 0x0000001500007221 */ /* 0x000fc80000000000 */
[----:B------:R-:W-:-:S07]  /*0960*/  FADD R0, R0, R23 ;  /* 0x0000001700007221 */ /* 0x000fce0000000000 */
.L_x_7:
[----:B------:R-:W-:Y:S05]  /*0970*/  BRA.U !UP1, `(.L_x_6) ;  /* 0x0000000109847547 */ /* 0x000fea000b800000 */
[----:B------:R-:W-:Y:S02]  /*0980*/  UISETP.GE.U32.AND UP0, UPT, UR6, 0x4, UPT ;  /* 0x000000040600788c */ /* 0x000fe4000bf06070 */
[----:B------:R-:W-:-:S04]  /*0990*/  ULOP3.LUT UR5, UR7, 0x3, URZ, 0xc0, !UPT ;  /* 0x0000000307057892 */ /* 0x000fc8000f8ec0ff */
[----:B------:R-:W-:-:S03]  /*09a0*/  UISETP.NE.AND UP1, UPT, UR5, URZ, UPT ;  /* 0x000000ff0500728c */ /* 0x000fc6000bf25270 */
[----:B------:R-:W-:Y:S08]  /*09b0*/  BRA.U !UP0, `(.L_x_8) ;  /* 0x0000000108407547 */ /* 0x000ff0000b800000 */
[----:B------:R-:W1:Y:S01]  /*09c0*/  LDCU.64 UR10, c[0x0][0x388] ;  /* 0x00007100ff0a77ac */ /* 0x000e620008000a00 */
[C---:B0-----:R-:W-:Y:S02]  /*09d0*/  IADD3 R7, PT, PT, R5.reuse, UR4, RZ ;  /* 0x0000000405077c10 */ /* 0x041fe4000fffe0ff */
[----:B------:R-:W-:-:S03]  /*09e0*/  IADD3 R9, P0, PT, R5, UR4, RZ ;  /* 0x0000000405097c10 */ /* 0x000fc6000ff1e0ff */
[----:B------:R-:W-:Y:S01]  /*09f0*/  IMAD.WIDE.U32 R6, R7, 0x4, R2 ;  /* 0x0000000407067825 */ /* 0x000fe200078e0002 */
[----:B------:R-:W-:-:S05]  /*0a00*/  IADD3.X R10, PT, PT, RZ, RZ, RZ, P0, !PT ;  /* 0x000000ffff0a7210 */ /* 0x000fca00007fe4ff */
[----:B------:R-:W2:Y:S01]  /*0a10*/  LDG.E R7, desc[UR8][R6.64] ;  /* 0x0000000806077981 */ /* 0x000ea2000c1e1900 */
[----:B-1----:R-:W-:-:S04]  /*0a20*/  LEA R8, P0, R9, UR10, 0x2 ;  /* 0x0000000a09087c11 */ /* 0x002fc8000f8010ff */
[----:B------:R-:W-:-:S05]  /*0a30*/  LEA.HI.X R9, R9, UR11, R10, 0x2, P0 ;  /* 0x0000000b09097c11 */ /* 0x000fca00080f140a */
[----:B------:R-:W3:Y:S04]  /*0a40*/  LDG.E R11, desc[UR8][R8.64+0x4] ;  /* 0x00000408080b7981 */ /* 0x000ee8000c1e1900 */
[----:B------:R-:W4:Y:S04]  /*0a50*/  LDG.E R13, desc[UR8][R8.64+0x8] ;  /* 0x00000808080d7981 */ /* 0x000f28000c1e1900 */
[----:B------:R-:W5:Y:S01]  /*0a60*/  LDG.E R15, desc[UR8][R8.64+0xc] ;  /* 0x00000c08080f7981 */ /* 0x000f62000c1e1900 */
[----:B------:R-:W-:Y:S01]  /*0a70*/  UIADD3 UR4, UPT, UPT, UR4, 0x4, URZ ;  /* 0x0000000404047890 */ /* 0x000fe2000fffe0ff */
[----:B--2---:R-:W-:-:S04]  /*0a80*/  FADD R0, R0, R7 ;  /* 0x0000000700007221 */ /* 0x004fc80000000000 */
[----:B---3--:R-:W-:-:S04]  /*0a90*/  FADD R0, R0, R11 ;  /* 0x0000000b00007221 */ /* 0x008fc80000000000 */
[----:B----4-:R-:W-:-:S04]  /*0aa0*/  FADD R0, R0, R13 ;  /* 0x0000000d00007221 */ /* 0x010fc80000000000 */
[----:B-----5:R-:W-:-:S07]  /*0ab0*/  FADD R0, R0, R15 ;  /* 0x0000000f00007221 */ /* 0x020fce0000000000 */
.L_x_8:
[----:B------:R-:W-:Y:S05]  /*0ac0*/  BRA.U !UP1, `(.L_x_6) ;  /* 0x0000000109307547 */ /* 0x000fea000b800000 */
[----:B------:R-:W-:Y:S01]  /*0ad0*/  VIADD R5, R5, UR4 ;  /* 0x0000000405057c36 */ /* 0x000fe20008000000 */
[----:B------:R-:W-:-:S03]  /*0ae0*/  UIADD3 UR5, UPT, UPT, -UR5, URZ, URZ ;  /* 0x000000ff05057290 */ /* 0x000fc6000fffe1ff */
[----:B------:R-:W-:-:S05]  /*0af0*/  IMAD.WIDE.U32 R2, R5, 0x4, R2 ;  /* 0x0000000405027825 */ /* 0x000fca00078e0002 */
[----:B------:R-:W-:-:S07]  /*0b00*/  MOV R5, R3 ;  /* 0x0000000300057202 */ /* 0x000fce0000000f00 */
.L_x_9:
[----:B------:R-:W-:-:S06]  /*0b10*/  MOV R3, R5 ;  /* 0x0000000500037202 */ /* 0x000fcc0000000f00 */
[----:B------:R1:W2:Y:S01]  /*0b20*/  LDG.E R3, desc[UR8][R2.64] ;  /* 0x0000000802037981 */ /* 0x0002a2000c1e1900 */
[----:B------:R-:W-:-:S04]  /*0b30*/  UIADD3 UR5, UPT, UPT, UR5, 0x1, URZ ;  /* 0x0000000105057890 */ /* 0x000fc8000fffe0ff */
[----:B------:R-:W-:Y:S01]  /*0b40*/  UISETP.NE.AND UP0, UPT, UR5, URZ, UPT ;  /* 0x000000ff0500728c */ /* 0x000fe2000bf05270 */
[----:B-1----:R-:W-:-:S05]  /*0b50*/  IADD3 R2, P0, PT, R2, 0x4, RZ ;  /* 0x0000000402027810 */ /* 0x002fca0007f1e0ff */
[----:B------:R-:W-:Y:S02]  /*0b60*/  IMAD.X R5, RZ, RZ, R5, P0 ;  /* 0x000000ffff057224 */ /* 0x000fe400000e0605 */
[----:B--2---:R-:W-:Y:S01]  /*0b70*/  FADD R0, R3, R0 ;  /* 0x0000000003007221 */ /* 0x004fe20000000000 */
[----:B------:R-:W-:Y:S06]  /*0b80*/  BRA.U UP0, `(.L_x_9) ;  /* 0xfffffffd00e07547 */ /* 0x000fec000b83ffff */
.L_x_6:
[----:B------:R-:W1:Y:S01]  /*0b90*/  LDC.64 R2, c[0x0][0x390] ;  /* 0x0000e400ff027b82 */ /* 0x000e620000000a00 */
[----:B------:R-:W-:-:S07]  /*0ba0*/  FSETP.GT.AND P0, PT, R0, 1.00000001335143196e-10, PT ;  /* 0x2edbe6ff0000780b */ /* 0x000fce0003f04000 */
[----:B0-----:R-:W0:Y:S01]  /*0bb0*/  LDC.64 R6, c[0x0][0x398] ;  /* 0x0000e600ff067b82 */ /* 0x001e220000000a00 */
[----:B-1----:R-:W-:-:S05]  /*0bc0*/  IMAD.WIDE.U32 R2, R4, 0x4, R2 ;  /* 0x0000000404027825 */ /* 0x002fca00078e0002 */
[----:B------:R-:W-:Y:S01]  /*0bd0*/  STG.E desc[UR8][R2.64], R0 ;  /* 0x0000000002007986 */ /* 0x000fe2000c101908 */
[----:B0-----:R-:W-:Y:S01]  /*0be0*/  IMAD.WIDE.U32 R4, R4, 0x4, R6 ;  /* 0x0000000404047825 */ /* 0x001fe200078e0006 */
[----:B------:R-:W-:-:S05]  /*0bf0*/  FSEL R7, R0, RZ, P0 ;  /* 0x000000ff00077208 */ /* 0x000fca0000000000 */
[----:B------:R-:W-:Y:S01]  /*0c00*/  STG.E desc[UR8][R4.64], R7 ;  /* 0x0000000704007986 */ /* 0x000fe2000c101908 */
[----:B------:R-:W-:Y:S05]  /*0c10*/  EXIT ;  /* 0x000000000000794d */ /* 0x000fea0003800000 */
        .weak           $__internal_0_$__cuda_sm3x_div_rn_noftz_f32_slowpath
        .type           $__internal_0_$__cuda_sm3x_div_rn_noftz_f32_slowpath,@function
        .size           $__internal_0_$__cuda_sm3x_div_rn_noftz_f32_slowpath,(.L_x_179 - $__internal_0_$__cuda_sm3x_div_rn_noftz_f32_slowpath)
$__internal_0_$__cuda_sm3x_div_rn_noftz_f32_slowpath:
[----:B------:R-:W0:Y:S01]  /*0c20*/  LDC R3, c[0x0][0x3a8] ;  /* 0x0000ea00ff037b82 */ /* 0x000e220000000800 */
[----:B------:R-:W-:Y:S01]  /*0c30*/  SHF.R.U32.HI R5, RZ, 0x17, R0 ;  /* 0x00000017ff057819 */ /* 0x000fe20000011600 */
[----:B------:R-:W1:Y:S01]  /*0c40*/  LDCU UR4, c[0x0][0x3a8] ;  /* 0x00007500ff0477ac */ /* 0x000e620008000800 */
[----:B------:R-:W-:Y:S02]  /*0c50*/  BSSY.RECONVERGENT B2, `(.L_x_10) ;  /* 0x0000063000027945 */ /* 0x000fe40003800200 */
[----:B------:R-:W-:-:S04]  /*0c60*/  LOP3.LUT R5, R5, 0xff, RZ, 0xc0, !PT ;  /* 0x000000ff05057812 */ /* 0x000fc800078ec0ff */
[----:B------:R-:W-:Y:S01]  /*0c70*/  IADD3 R10, PT, PT, R5, -0x1, RZ ;  /* 0xffffffff050a7810 */ /* 0x000fe20007ffe0ff */
[----:B-1----:R-:W-:Y:S01]  /*0c80*/  IMAD.U32 R9, RZ, RZ, UR4 ;  /* 0x00000004ff097e24 */ /* 0x002fe2000f8e00ff */
[----:B0-----:R-:W-:-:S04]  /*0c90*/  SHF.R.U32.HI R6, RZ, 0x17, R3 ;  /* 0x00000017ff067819 */ /* 0x001fc80000011603 */
[----:B------:R-:W-:-:S04]  /*0ca0*/  LOP3.LUT R6, R6, 0xff, RZ, 0xc0, !PT ;  /* 0x000000ff06067812 */ /* 0x000fc800078ec0ff */
[----:B------:R-:W-:-:S04]  /*0cb0*/  IADD3 R11, PT, PT, R6, -0x1, RZ ;  /* 0xffffffff060b7810 */ /* 0x000fc80007ffe0ff */
[----:B------:R-:W-:-:S04]  /*0cc0*/  ISETP.GT.U32.AND P0, PT, R11, 0xfd, PT ;  /* 0x000000fd0b00780c */ /* 0x000fc80003f04070 */
[----:B------:R-:W-:-:S13]  /*0cd0*/  ISETP.GT.U32.OR P0, PT, R10, 0xfd, P0 ;  /* 0x000000fd0a00780c */ /* 0x000fda0000704470 */
[----:B------:R-:W-:Y:S01]  /*0ce0*/  @!P0 MOV R8, RZ ;  /* 0x000000ff00088202 */ /* 0x000fe20000000f00 */
[----:B------:R-:W-:Y:S06]  /*0cf0*/  @!P0 BRA `(.L_x_11) ;  /* 0x00000000005c8947 */ /* 0x000fec0003800000 */
[----:B------:R-:W-:Y:S02]  /*0d00*/  FSETP.GTU.FTZ.AND P0, PT, |R0|, +INF , PT ;  /* 0x7f8000000000780b */ /* 0x000fe40003f1c200 */
[----:B------:R-:W-:-:S04]  /*0d10*/  FSETP.GTU.FTZ.AND P1, PT, |R3|, +INF , PT ;  /* 0x7f8000000300780b */ /* 0x000fc80003f3c200 */
[----:B------:R-:W-:-:S13]  /*0d20*/  PLOP3.LUT P0, PT, P0, P1, PT, 0xf8, 0x8f ;  /* 0x00000000008f781c */ /* 0x000fda0000703f70 */
[----:B------:R-:W-:Y:S05]  /*0d30*/  @P0 BRA `(.L_x_12) ;  /* 0x00000004004c0947 */ /* 0x000fea0003800000 */
[----:B------:R-:W-:-:S13]  /*0d40*/  LOP3.LUT P0, RZ, R9, 0x7fffffff, R0, 0xc8, !PT ;  /* 0x7fffffff09ff7812 */ /* 0x000fda000780c800 */
[----:B------:R-:W-:Y:S05]  /*0d50*/  @!P0 BRA `(.L_x_13) ;  /* 0x00000004003c8947 */ /* 0x000fea0003800000 */
[C---:B------:R-:W-:Y:S02]  /*0d60*/  FSETP.NEU.FTZ.AND P2, PT, |R0|.reuse, +INF , PT ;  /* 0x7f8000000000780b */ /* 0x040fe40003f5d200 */
[----:B------:R-:W-:Y:S02]  /*0d70*/  FSETP.NEU.FTZ.AND P1, PT, |R3|, +INF , PT ;  /* 0x7f8000000300780b */ /* 0x000fe40003f3d200 */
[----:B------:R-:W-:-:S11]  /*0d80*/  FSETP.NEU.FTZ.AND P0, PT, |R0|, +INF , PT ;  /* 0x7f8000000000780b */ /* 0x000fd60003f1d200 */
[----:B------:R-:W-:Y:S05]  /*0d90*/  @!P1 BRA !P2, `(.L_x_13) ;  /* 0x00000004002c9947 */ /* 0x000fea0005000000 */
[----:B------:R-:W-:-:S04]  /*0da0*/  LOP3.LUT P2, RZ, R0, 0x7fffffff, RZ, 0xc0, !PT ;  /* 0x7fffffff00ff7812 */ /* 0x000fc8000784c0ff */
[----:B------:R-:W-:-:S13]  /*0db0*/  PLOP3.LUT P1, PT, P1, P2, PT, 0x2f, 0xf2 ;  /* 0x0000000000f2781c */ /* 0x000fda0000f24577 */
[----:B------:R-:W-:Y:S05]  /*0dc0*/  @P1 BRA `(.L_x_14) ;  /* 0x0000000400181947 */ /* 0x000fea0003800000 */
[----:B------:R-:W-:-:S04]  /*0dd0*/  LOP3.LUT P1, RZ, R9, 0x7fffffff, RZ, 0xc0, !PT ;  /* 0x7fffffff09ff7812 */ /* 0x000fc8000782c0ff */
[----:B------:R-:W-:-:S13]  /*0de0*/  PLOP3.LUT P0, PT, P0, P1, PT, 0x2f, 0xf2 ;  /* 0x0000000000f2781c */ /* 0x000fda0000702577 */
[----:B------:R-:W-:Y:S05]  /*0df0*/  @P0 BRA `(.L_x_15) ;  /* 0x0000000400000947 */ /* 0x000fea0003800000 */
[----:B------:R-:W-:Y:S02]  /*0e00*/  ISETP.GE.AND P0, PT, R10, RZ, PT ;  /* 0x000000ff0a00720c */ /* 0x000fe40003f06270 */
[----:B------:R-:W-:-:S11]  /*0e10*/  ISETP.GE.AND P1, PT, R11, RZ, PT ;  /* 0x000000ff0b00720c */ /* 0x000fd60003f26270 */
[----:B------:R-:W-:Y:S01]  /*0e20*/  @P0 MOV R8, RZ ;  /* 0x000000ff00080202 */ /* 0x000fe20000000f00 */
[----:B------:R-:W-:Y:S02]  /*0e30*/  @!P0 IMAD.MOV.U32 R8, RZ, RZ, -0x40 ;  /* 0xffffffc0ff088424 */ /* 0x000fe400078e00ff */
[----:B------:R-:W-:Y:S01]  /*0e40*/  @!P0 FFMA R0, R0, 1.84467440737095516160e+19, RZ ;  /* 0x5f80000000008823 */ /* 0x000fe200000000ff */
[----:B------:R-:W-:Y:S02]  /*0e50*/  @!P1 FFMA R9, R3, 1.84467440737095516160e+19, RZ ;  /* 0x5f80000003099823 */ /* 0x000fe400000000ff */
[----:B------:R-:W-:-:S07]  /*0e60*/  @!P1 IADD3 R8, PT, PT, R8, 0x40, RZ ;  /* 0x0000004008089810 */ /* 0x000fce0007ffe0ff */
.L_x_11:
[----:B------:R-:W-:Y:S01]  /*0e70*/  LEA R10, R6, 0xc0800000, 0x17 ;  /* 0xc0800000060a7811 */ /* 0x000fe200078eb8ff */
[----:B------:R-:W-:Y:S01]  /*0e80*/  VIADD R5, R5, 0xffffff81 ;  /* 0xffffff8105057836 */ /* 0x000fe20000000000 */
[----:B------:R-:W-:Y:S02]  /*0e90*/  BSSY.RECONVERGENT B3, `(.L_x_16) ;  /* 0x0000035000037945 */ /* 0x000fe40003800200 */
[----:B------:R-:W-:Y:S01]  /*0ea0*/  IADD3 R10, PT, PT, -R10, R9, RZ ;  /* 0x000000090a0a7210 */ /* 0x000fe20007ffe1ff */
[C---:B------:R-:W-:Y:S01]  /*0eb0*/  IMAD R0, R5.reuse, -0x800000, R0 ;  /* 0xff80000005007824 */ /* 0x040fe200078e0200 */
[----:B------:R-:W-:Y:S02]  /*0ec0*/  IADD3 R5, PT, PT, R5, 0x7f, -R6 ;  /* 0x0000007f05057810 */ /* 0x000fe40007ffe806 */
[----:B------:R-:W0:Y:S01]  /*0ed0*/  MUFU.RCP R3, R10 ;  /* 0x0000000a00037308 */ /* 0x000e220000001000 */
[----:B------:R-:W-:Y:S01]  /*0ee0*/  FADD.FTZ R9, -R10, -RZ ;  /* 0x800000ff0a097221 */ /* 0x000fe20000010100 */
[----:B------:R-:W-:-:S03]  /*0ef0*/  IADD3 R5, PT, PT, R5, R8, RZ ;  /* 0x0000000805057210 */ /* 0x000fc60007ffe0ff */
[----:B0-----:R-:W-:-:S04]  /*0f00*/  FFMA R12, R3, R9, 1 ;  /* 0x3f800000030c7423 */ /* 0x001fc80000000009 */
[----:B------:R-:W-:-:S04]  /*0f10*/  FFMA R14, R3, R12, R3 ;  /* 0x0000000c030e7223 */ /* 0x000fc80000000003 */
[----:B------:R-:W-:-:S04]  /*0f20*/  FFMA R3, R0, R14, RZ ;  /* 0x0000000e00037223 */ /* 0x000fc800000000ff */
[----:B------:R-:W-:-:S04]  /*0f30*/  FFMA R12, R9, R3, R0 ;  /* 0x00000003090c7223 */ /* 0x000fc80000000000 */
[----:B------:R-:W-:-:S04]  /*0f40*/  FFMA R11, R14, R12, R3 ;  /* 0x0000000c0e0b7223 */ /* 0x000fc80000000003 */
[----:B------:R-:W-:-:S04]  /*0f50*/  FFMA R12, R9, R11, R0 ;  /* 0x0000000b090c7223 */ /* 0x000fc80000000000 */
[----:B------:R-:W-:-:S05]  /*0f60*/  FFMA R0, R14, R12, R11 ;  /* 0x0000000c0e007223 */ /* 0x000fca000000000b */
[----:B------:R-:W-:-:S04]  /*0f70*/  SHF.R.U32.HI R3, RZ, 0x17, R0 ;  /* 0x00000017ff037819 */ /* 0x000fc80000011600 */
[----:B------:R-:W-:-:S04]  /*0f80*/  LOP3.LUT R3, R3, 0xff, RZ, 0xc0, !PT ;  /* 0x000000ff03037812 */ /* 0x000fc800078ec0ff */
[----:B------:R-:W-:-:S05]  /*0f90*/  IADD3 R9, PT, PT, R3, R5, RZ ;  /* 0x0000000503097210 */ /* 0x000fca0007ffe0ff */
[----:B------:R-:W-:-:S05]  /*0fa0*/  VIADD R3, R9, 0xffffffff ;  /* 0xffffffff09037836 */ /* 0x000fca0000000000 */
[----:B------:R-:W-:-:S13]  /*0fb0*/  ISETP.GE.U32.AND P0, PT, R3, 0xfe, PT ;  /* 0x000000fe0300780c */ /* 0x000fda0003f06070 */
[----:B------:R-:W-:Y:S05]  /*0fc0*/  @!P0 BRA `(.L_x_17) ;  /* 0x0000000000808947 */ /* 0x000fea0003800000 */
[----:B------:R-:W-:-:S13]  /*0fd0*/  ISETP.GT.AND P0, PT, R9, 0xfe, PT ;  /* 0x000000fe0900780c */ /* 0x000fda0003f04270 */
[----:B------:R-:W-:Y:S05]  /*0fe0*/  @P0 BRA `(.L_x_18) ;  /* 0x00000000006c0947 */ /* 0x000fea0003800000 */
[----:B------:R-:W-:-:S13]  /*0ff0*/  ISETP.GE.AND P0, PT, R9, 0x1, PT ;  /* 0x000000010900780c */ /* 0x000fda0003f06270 */
[----:B------:R-:W-:Y:S05]  /*1000*/  @P0 BRA `(.L_x_19) ;  /* 0x0000000000740947 */ /* 0x000fea0003800000 */
[----:B------:R-:W-:Y:S02]  /*1010*/  ISETP.GE.AND P0, PT, R9, -0x18, PT ;  /* 0xffffffe80900780c */ /* 0x000fe40003f06270 */
[----:B------:R-:W-:-:S11]  /*1020*/  LOP3.LUT R0, R0, 0x80000000, RZ, 0xc0, !PT ;  /* 0x8000000000007812 */ /* 0x000fd600078ec0ff */
[----:B------:R-:W-:Y:S05]  /*1030*/  @!P0 BRA `(.L_x_19) ;  /* 0x0000000000688947 */ /* 0x000fea0003800000 */
[CCC-:B------:R-:W-:Y:S01]  /*1040*/  FFMA.RZ R3, R14.reuse, R12.reuse, R11.reuse ;  /* 0x0000000c0e037223 */ /* 0x1c0fe2000000c00b */
[C---:B------:R-:W-:Y:S01]  /*1050*/  IADD3 R8, PT, PT, R9.reuse, 0x20, RZ ;  /* 0x0000002009087810 */ /* 0x040fe20007ffe0ff */
[CCC-:B------:R-:W-:Y:S01]  /*1060*/  FFMA.RM R6, R14.reuse, R12.reuse, R11.reuse ;  /* 0x0000000c0e067223 */ /* 0x1c0fe2000000400b */
[----:B------:R-:W-:Y:S02]  /*1070*/  ISETP.NE.AND P2, PT, R9, RZ, PT ;  /* 0x000000ff0900720c */ /* 0x000fe40003f45270 */
[----:B------:R-:W-:Y:S01]  /*1080*/  LOP3.LUT R5, R3, 0x7fffff, RZ, 0xc0, !PT ;  /* 0x007fffff03057812 */ /* 0x000fe200078ec0ff */
[----:B------:R-:W-:Y:S01]  /*1090*/  FFMA.RP R3, R14, R12, R11 ;  /* 0x0000000c0e037223 */ /* 0x000fe2000000800b */
[----:B------:R-:W-:Y:S02]  /*10a0*/  ISETP.NE.AND P1, PT, R9, RZ, PT ;  /* 0x000000ff0900720c */ /* 0x000fe40003f25270 */
[----:B------:R-:W-:Y:S02]  /*10b0*/  LOP3.LUT R5, R5, 0x800000, RZ, 0xfc, !PT ;  /* 0x0080000005057812 */ /* 0x000fe400078efcff */
[----:B------:R-:W-:-:S02]  /*10c0*/  IADD3 R9, PT, PT, -R9, RZ, RZ ;  /* 0x000000ff09097210 */ /* 0x000fc40007ffe1ff */
[----:B------:R-:W-:Y:S02]  /*10d0*/  SHF.L.U32 R8, R5, R8, RZ ;  /* 0x0000000805087219 */ /* 0x000fe400000006ff */
[----:B------:R-:W-:Y:S02]  /*10e0*/  FSETP.NEU.FTZ.AND P0, PT, R3, R6, PT ;  /* 0x000000060300720b */ /* 0x000fe40003f1d000 */
[----:B------:R-:W-:Y:S02]  /*10f0*/  SEL R6, R9, RZ, P2 ;  /* 0x000000ff09067207 */ /* 0x000fe40001000000 */
[----:B------:R-:W-:Y:S02]  /*1100*/  ISETP.NE.AND P1, PT, R8, RZ, P1 ;  /* 0x000000ff0800720c */ /* 0x000fe40000f25270 */
[----:B------:R-:W-:Y:S02]  /*1110*/  SHF.R.U32.HI R6, RZ, R6, R5 ;  /* 0x00000006ff067219 */ /* 0x000fe40000011605 */
[----:B------:R-:W-:-:S02]  /*1120*/  PLOP3.LUT P0, PT, P0, P1, PT, 0xf8, 0x8f ;  /* 0x00000000008f781c */ /* 0x000fc40000703f70 */
[----:B------:R-:W-:Y:S02]  /*1130*/  SHF.R.U32.HI R8, RZ, 0x1, R6 ;  /* 0x00000001ff087819 */ /* 0x000fe40000011606 */
[----:B------:R-:W-:-:S04]  /*1140*/  SEL R3, RZ, 0x1, !P0 ;  /* 0x00000001ff037807 */ /* 0x000fc80004000000 */
[----:B------:R-:W-:-:S04]  /*1150*/  LOP3.LUT R3, R3, 0x1, R8, 0xf8, !PT ;  /* 0x0000000103037812 */ /* 0x000fc800078ef808 */
[----:B------:R-:W-:-:S05]  /*1160*/  LOP3.LUT R3, R3, R6, RZ, 0xc0, !PT ;  /* 0x0000000603037212 */ /* 0x000fca00078ec0ff */
[----:B------:R-:W-:-:S05]  /*1170*/  IMAD.IADD R3, R8, 0x1, R3 ;  /* 0x0000000108037824 */ /* 0x000fca00078e0203 */
[----:B------:R-:W-:Y:S01]  /*1180*/  LOP3.LUT R0, R3, R0, RZ, 0xfc, !PT ;  /* 0x0000000003007212 */ /* 0x000fe200078efcff */
[----:B------:R-:W-:Y:S06]  /*1190*/  BRA `(.L_x_19) ;  /* 0x0000000000107947 */ /* 0x000fec0003800000 */
.L_x_18:
[----:B------:R-:W-:-:S04]  /*11a0*/  LOP3.LUT R0, R0, 0x80000000, RZ, 0xc0, !PT ;  /* 0x8000000000007812 */ /* 0x000fc800078ec0ff */
[----:B------:R-:W-:Y:S01]  /*11b0*/  LOP3.LUT R0, R0, 0x7f800000, RZ, 0xfc, !PT ;  /* 0x7f80000000007812 */ /* 0x000fe200078efcff */
[----:B------:R-:W-:Y:S06]  /*11c0*/  BRA `(.L_x_19) ;  /* 0x0000000000047947 */ /* 0x000fec0003800000 */
.L_x_17:
[----:B------:R-:W-:-:S07]  /*11d0*/  LEA R0, R5, R0, 0x17 ;  /* 0x0000000005007211 */ /* 0x000fce00078eb8ff */
.L_x_19:
[----:B------:R-:W-:Y:S05]  /*11e0*/  BSYNC.RECONVERGENT B3 ;  /* 0x0000000000037941 */ /* 0x000fea0003800200 */
.L_x_16:
[----:B------:R-:W-:Y:S05]  /*11f0*/  BRA `(.L_x_20) ;  /* 0x0000000000207947 */ /* 0x000fea0003800000 */
.L_x_15:
[----:B------:R-:W-:-:S04]  /*1200*/  LOP3.LUT R0, R9, 0x80000000, R0, 0x48, !PT ;  /* 0x8000000009007812 */ /* 0x000fc800078e4800 */
[----:B------:R-:W-:Y:S01]  /*1210*/  LOP3.LUT R0, R0, 0x7f800000, RZ, 0xfc, !PT ;  /* 0x7f80000000007812 */ /* 0x000fe200078efcff */
[----:B------:R-:W-:Y:S06]  /*1220*/  BRA `(.L_x_20) ;  /* 0x0000000000147947 */ /* 0x000fec0003800000 */
.L_x_14:
[----:B------:R-:W-:Y:S01]  /*1230*/  LOP3.LUT R0, R9, 0x80000000, R0, 0x48, !PT ;  /* 0x8000000009007812 */ /* 0x000fe200078e4800 */
[----:B------:R-:W-:Y:S06]  /*1240*/  BRA `(.L_x_20) ;  /* 0x00000000000c7947 */ /* 0x000fec0003800000 */
.L_x_13:
[----:B------:R-:W0:Y:S01]  /*1250*/  MUFU.RSQ R0, -QNAN ;  /* 0xffc0000000007908 */ /* 0x000e220000001400 */
[----:B------:R-:W-:Y:S05]  /*1260*/  BRA `(.L_x_20) ;  /* 0x0000000000047947 */ /* 0x000fea0003800000 */
.L_x_12:
[----:B------:R-:W-:-:S07]  /*1270*/  FADD.FTZ R0, R0, R3 ;  /* 0x0000000300007221 */ /* 0x000fce0000010000 */
.L_x_20:
[----:B------:R-:W-:Y:S05]  /*1280*/  BSYNC.RECONVERGENT B2 ;  /* 0x0000000000027941 */ /* 0x000fea0003800200 */
.L_x_10:
[----:B------:R-:W-:-:S04]  /*1290*/  HFMA2 R3, -RZ, RZ, 0, 0 ;  /* 0x00000000ff037431 */ /* 0x000fc800000001ff */
[----:B0-----:R-:W-:Y:S05]  /*12a0*/  RET.REL.NODEC R2 `(fused_network_metrics) ;  /* 0xffffffec02547950 */ /* 0x001fea0003c3ffff */
.L_x_21:
[----:B------:R-:W-:-:S00]  /*12b0*/  BRA `(.L_x_21) ;  /* 0xfffffffc00fc7947 */ /* 0x000fc0000383ffff */
[----:B------:R-:W-:-:S00]  /*12c0*/  NOP ;  /* 0x0000000000007918 */ /* 0x000fc00000000000 */
        /* <DEDUP_REMOVED lines=11> */
.L_x_179:


//--------------------- .text.normalize_eigenvector_centrality --------------------------
	.section	.text.normalize_eigenvector_centrality,"ax",@progbits
	.align	128
        .global         normalize_eigenvector_centrality
        .type           normalize_eigenvector_centrality,@function
        .size           normalize_eigenvector_centrality,(.L_x_180 - normalize_eigenvector_centrality)
        .other          normalize_eigenvector_centrality,@"STO_CUDA_ENTRY STV_DEFAULT"
normalize_eigenvector_centrality:
.text.normalize_eigenvector_centrality:
[----:B------:R-:W-:Y:S01]  /*0000*/  LDC R1, c[0x0][0x37c] ;  /* 0x0000df00ff017b82 */ /* 0x000fe20000000800 */
[----:B------:R-:W0:Y:S07]  /*0010*/  S2R R3, SR_TID.X ;  /* 0x0000000000037919 */ /* 0x000e2e0000002100 */
[----:B------:R-:W0:Y:S08]  /*0020*/  S2UR UR4, SR_CTAID.X ;  /* 0x00000000000479c3 */ /* 0x000e300000002500 */
[----:B------:R-:W0:Y:S08]  /*0030*/  LDC R0, c[0x0][0x360] ;  /* 0x0000d800ff007b82 */ /* 0x000e300000000800 */
[----:B------:R-:W1:Y:S01]  /*0040*/  LDC.64 R6, c[0x0][0x388] ;  /* 0x0000e200ff067b82 */ /* 0x000e620000000a00 */
[----:B0-----:R-:W-:-:S05]  /*0050*/  IMAD R0, R0, UR4, R3 ;  /* 0x0000000400007c24 */ /* 0x001fca000f8e0203 */
[----:B-1----:R-:W-:-:S04]  /*0060*/  ISETP.GE.AND P0, PT, R0, R7, PT ;  /* 0x000000070000720c */ /* 0x002fc80003f06270 */
[----:B------:R-:W-:-:S13]  /*0070*/  FSETP.LEU.OR P0, PT, R6, 1.00000001335143196e-10, P0 ;  /* 0x2edbe6ff0600780b */ /* 0x000fda000070b400 */
[----:B------:R-:W-:Y:S05]  /*0080*/  @P0 EXIT ;  /* 0x000000000000094d */ /* 0x000fea0003800000 */
[----:B------:R-:W0:Y:S01]  /*0090*/  LDC.64 R4, c[0x0][0x380] ;  /* 0x0000e000ff047b82 */ /* 0x000e220000000a00 */
[----:B------:R-:W1:Y:S01]  /*00a0*/  LDCU.64 UR4, c[0x0][0x358] ;  /* 0x00006b00ff0477ac */ /* 0x000e620008000a00 */
[----:B0-----:R-:W-:-:S05]  /*00b0*/  IMAD.WIDE R4, R0, 0x4, R4 ;  /* 0x0000000400047825 */ /* 0x001fca00078e0204 */
[----:B-1----:R-:W2:Y:S01]  /*00c0*/  LDG.E R3, desc[UR4][R4.64] ;  /* 0x0000000404037981 */ /* 0x002ea2000c1e1900 */
[----:B------:R-:W0:Y:S01]  /*00d0*/  MUFU.RCP R7, R6 ;  /* 0x0000000600077308 */ /* 0x000e220000001000 */
[----:B------:R-:W-:Y:S01]  /*00e0*/  BSSY.RECONVERGENT B0, `(.L_x_22) ;  /* 0x000000b000007945 */ /* 0x000fe20003800200 */
[----:B0-----:R-:W-:-:S04]  /*00f0*/  FFMA R0, R7, -R6, 1 ;  /* 0x3f80000007007423 */ /* 0x001fc80000000806 */
[----:B------:R-:W-:Y:S02]  /*0100*/  FFMA R0, R7, R0, R7 ;  /* 0x0000000007007223 */ /* 0x000fe40000000007 */
[----:B--2---:R-:W0:Y:S02]  /*0110*/  FCHK P0, R3, R6 ;  /* 0x0000000603007302 */ /* 0x004e240000000000 */
[----:B------:R-:W-:-:S04]  /*0120*/  FFMA R7, R3, R0, RZ ;  /* 0x0000000003077223 */ /* 0x000fc800000000ff */
[----:B------:R-:W-:-:S04]  /*0130*/  FFMA R2, R7, -R6, R3 ;  /* 0x8000000607027223 */ /* 0x000fc80000000003 */
[----:B------:R-:W-:Y:S01]  /*0140*/  FFMA R7, R0, R2, R7 ;  /* 0x0000000200077223 */ /* 0x000fe20000000007 */
[----:B0-----:R-:W-:Y:S06]  /*0150*/  @!P0 BRA `(.L_x_23) ;  /* 0x00000000000c8947 */ /* 0x001fec0003800000 */
[----:B------:R-:W-:-:S07]  /*0160*/  MOV R2, 0x180 ;  /* 0x0000018000027802 */ /* 0x000fce0000000f00 */
[----:B------:R-:W-:Y:S05]  /*0170*/  CALL.REL.NOINC `($__internal_1_$__cuda_sm3x_div_rn_noftz_f32_slowpath) ;  /* 0x0000000000107944 */ /* 0x000fea0003c00000 */
[----:B------:R-:W-:-:S07]  /*0180*/  IMAD.MOV.U32 R7, RZ, RZ, R0 ;  /* 0x000000ffff077224 */ /* 0x000fce00078e0000 */
.L_x_23:
[----:B------:R-:W-:Y:S05]  /*0190*/  BSYNC.RECONVERGENT B0 ;  /* 0x0000000000007941 */ /* 0x000fea0003800200 */
.L_x_22:
[----:B------:R-:W-:Y:S01]  /*01a0*/  STG.E desc[UR4][R4.64], R7 ;  /* 0x0000000704007986 */ /* 0x000fe2000c101904 */
[----:B------:R-:W-:Y:S05]  /*01b0*/  EXIT ;  /* 0x000000000000794d */ /* 0x000fea0003800000 */
        .weak           $__internal_1_$__cuda_sm3x_div_rn_noftz_f32_slowpath
        .type           $__internal_1_$__cuda_sm3x_div_rn_noftz_f32_slowpath,@function
        .size           $__internal_1_$__cuda_sm3x_div_rn_noftz_f32_slowpath,(.L_x_180 - $__internal_1_$__cuda_sm3x_div_rn_noftz_f32_slowpath)
$__internal_1_$__cuda_sm3x_div_rn_noftz_f32_slowpath:
[----:B------:R-:W0:Y:S01]  /*01c0*/  LDC R0, c[0x0][0x388] ;  /* 0x0000e200ff007b82 */ /* 0x000e220000000800 */
[--C-:B------:R-:W-:Y:S01]  /*01d0*/  SHF.R.U32.HI R6, RZ, 0x17, R3.reuse ;  /* 0x00000017ff067819 */ /* 0x100fe20000011603 */
[----:B------:R-:W1:Y:S01]  /*01e0*/  LDCU UR6, c[0x0][0x388] ;  /* 0x00007100ff0677ac */ /* 0x000e620008000800 */
[----:B------:R-:W-:Y:S01]  /*01f0*/  BSSY.RECONVERGENT B1, `(.L_x_24) ;  /* 0x0000064000017945 */ /* 0x000fe20003800200 */
[----:B------:R-:W-:Y:S01]  /*0200*/  IMAD.MOV.U32 R8, RZ, RZ, R3 ;  /* 0x000000ffff087224 */ /* 0x000fe200078e0003 */
[----:B------:R-:W-:-:S05]  /*0210*/  LOP3.LUT R6, R6, 0xff, RZ, 0xc0, !PT ;  /* 0x000000ff06067812 */ /* 0x000fca00078ec0ff */
[----:B------:R-:W-:Y:S02]  /*0220*/  VIADD R11, R6, 0xffffffff ;  /* 0xffffffff060b7836 */ /* 0x000fe40000000000 */
[----:B-1----:R-:W-:Y:S01]  /*0230*/  IMAD.U32 R9, RZ, RZ, UR6 ;  /* 0x00000006ff097e24 */ /* 0x002fe2000f8e00ff */
[----:B0-----:R-:W-:-:S04]  /*0240*/  SHF.R.U32.HI R7, RZ, 0x17, R0 ;  /* 0x00000017ff077819 */ /* 0x001fc80000011600 */
[----:B------:R-:W-:-:S05]  /*0250*/  LOP3.LUT R7, R7, 0xff, RZ, 0xc0, !PT ;  /* 0x000000ff07077812 */ /* 0x000fca00078ec0ff */
[----:B------:R-:W-:-:S05]  /*0260*/  VIADD R12, R7, 0xffffffff ;  /* 0xffffffff070c7836 */ /* 0x000fca0000000000 */
[----:B------:R-:W-:-:S04]  /*0270*/  ISETP.GT.U32.AND P0, PT, R12, 0xfd, PT ;  /* 0x000000fd0c00780c */ /* 0x000fc80003f04070 */
[----:B------:R-:W-:-:S13]  /*0280*/  ISETP.GT.U32.OR P0, PT, R11, 0xfd, P0 ;  /* 0x000000fd0b00780c */ /* 0x000fda0000704470 */
[----:B------:R-:W-:Y:S01]  /*0290*/  @!P0 IMAD.MOV.U32 R10, RZ, RZ, RZ ;  /* 0x000000ffff0a8224 */ /* 0x000fe200078e00ff */
        /* <DEDUP_REMOVED lines=19> */
[----:B------:R-:W-:Y:S02]  /*03d0*/  @P0 IMAD.MOV.U32 R10, RZ, RZ, RZ ;  /* 0x000000ffff0a0224 */ /* 0x000fe400078e00ff */
[----:B------:R-:W-:Y:S01]  /*03e0*/  @!P0 FFMA R8, R3, 1.84467440737095516160e+19, RZ ;  /* 0x5f80000003088823 */ /* 0x000fe200000000ff */
[----:B------:R-:W-:Y:S02]  /*03f0*/  @!P0 IMAD.MOV.U32 R10, RZ, RZ, -0x40 ;  /* 0xffffffc0ff0a8424 */ /* 0x000fe400078e00ff */
[----:B------:R-:W-:Y:S02]  /*0400*/  @!P1 FFMA R9, R0, 1.84467440737095516160e+19, RZ ;  /* 0x5f80000000099823 */ /* 0x000fe400000000ff */
[----:B------:R-:W-:-:S07]  /*0410*/  @!P1 VIADD R10, R10, 0x40 ;  /* 0x000000400a0a9836 */ /* 0x000fce0000000000 */
.L_x_25:
[----:B------:R-:W-:Y:S01]  /*0420*/  LEA R0, R7, 0xc0800000, 0x17 ;  /* 0xc080000007007811 */ /* 0x000fe200078eb8ff */
[----:B------:R-:W-:Y:S01]  /*0430*/  VIADD R6, R6, 0xffffff81 ;  /* 0xffffff8106067836 */ /* 0x000fe20000000000 */
[----:B------:R-:W-:Y:S03]  /*0440*/  BSSY.RECONVERGENT B2, `(.L_x_30) ;  /* 0x0000035000027945 */ /* 0x000fe60003800200 */
[----:B------:R-:W-:Y:S01]  /*0450*/  IMAD.IADD R9, R9, 0x1, -R0 ;  /* 0x0000000109097824 */ /* 0x000fe200078e0a00 */
[C---:B------:R-:W-:Y:S01]  /*0460*/  IADD3 R7, PT, PT, R6.reuse, 0x7f, -R7 ;  /* 0x0000007f06077810 */ /* 0x040fe20007ffe807 */
[----:B------:R-:W-:Y:S02]  /*0470*/  IMAD R0, R6, -0x800000, R8 ;  /* 0xff80000006007824 */ /* 0x000fe400078e0208 */
[----:B------:R-:W0:Y:S01]  /*0480*/  MUFU.RCP R3, R9 ;  /* 0x0000000900037308 */ /* 0x000e220000001000 */
[----:B------:R-:W-:Y:S01]  /*0490*/  FADD.FTZ R11, -R9, -RZ ;  /* 0x800000ff090b7221 */ /* 0x000fe20000010100 */
[----:B------:R-:W-:-:S03]  /*04a0*/  IMAD.IADD R7, R7, 0x1, R10 ;  /* 0x0000000107077824 */ /* 0x000fc600078e020a */
        /* <DEDUP_REMOVED lines=8> */
[----:B------:R-:W-:-:S05]  /*0530*/  LOP3.LUT R3, R3, 0xff, RZ, 0xc0, !PT ;  /* 0x000000ff03037812 */ /* 0x000fca00078ec0ff */
[----:B------:R-:W-:-:S04]  /*0540*/  IMAD.IADD R9, R3, 0x1, R7 ;  /* 0x0000000103097824 */ /* 0x000fc800078e0207 */
        /* <DEDUP_REMOVED lines=11> */
[CCC-:B------:R-:W-:Y:S01]  /*0600*/  FFMA.RM R6, R12.reuse, R8.reuse, R13.reuse ;  /* 0x000000080c067223 */ /* 0x1c0fe2000000400d */
[C---:B------:R-:W-:Y:S02]  /*0610*/  ISETP.NE.AND P2, PT, R9.reuse, RZ, PT ;  /* 0x000000ff0900720c */ /* 0x040fe40003f45270 */
[----:B------:R-:W-:Y:S02]  /*0620*/  ISETP.NE.AND P1, PT, R9, RZ, PT ;  /* 0x000000ff0900720c */ /* 0x000fe40003f25270 */
[----:B------:R-:W-:Y:S01]  /*0630*/  LOP3.LUT R7, R3, 0x7fffff, RZ, 0xc0, !PT ;  /* 0x007fffff03077812 */ /* 0x000fe200078ec0ff */
[----:B------:R-:W-:Y:S01]  /*0640*/  FFMA.RP R3, R12, R8, R13 ;  /* 0x000000080c037223 */ /* 0x000fe2000000800d */
[----:B------:R-:W-:Y:S02]  /*0650*/  VIADD R8, R9, 0x20 ;  /* 0x0000002009087836 */ /* 0x000fe40000000000 */
[----:B------:R-:W-:Y:S01]  /*0660*/  LOP3.LUT R7, R7, 0x800000, RZ, 0xfc, !PT ;  /* 0x0080000007077812 */ /* 0x000fe200078efcff */
[----:B------:R-:W-:Y:S01]  /*0670*/  IMAD.MOV R9, RZ, RZ, -R9 ;  /* 0x000000ffff097224 */ /* 0x000fe200078e0a09 */
[----:B------:R-:W-:-:S02]  /*0680*/  FSETP.NEU.FTZ.AND P0, PT, R3, R6, PT ;  /* 0x000000060300720b */ /* 0x000fc40003f1d000 */
[----:B------:R-:W-:Y:S02]  /*0690*/  SHF.L.U32 R8, R7, R8, RZ ;  /* 0x0000000807087219 */ /* 0x000fe400000006ff */
[----:B------:R-:W-:Y:S02]  /*06a0*/  SEL R6, R9, RZ, P2 ;  /* 0x000000ff09067207 */ /* 0x000fe40001000000 */
[----:B------:R-:W-:Y:S02]  /*06b0*/  ISETP.NE.AND P1, PT, R8, RZ, P1 ;  /* 0x000000ff0800720c */ /* 0x000fe40000f25270 */
[----:B------:R-:W-:Y:S02]  /*06c0*/  SHF.R.U32.HI R6, RZ, R6, R7 ;  /* 0x00000006ff067219 */ /* 0x000fe40000011607 */
[----:B------:R-:W-:Y:S02]  /*06d0*/  PLOP3.LUT P0, PT, P0, P1, PT, 0xf8, 0x8f ;  /* 0x00000000008f781c */ /* 0x000fe40000703f70 */
[----:B------:R-:W-:-:S02]  /*06e0*/  SHF.R.U32.HI R8, RZ, 0x1, R6 ;  /* 0x00000001ff087819 */ /* 0x000fc40000011606 */
[----:B------:R-:W-:-:S04]  /*06f0*/  SEL R3, RZ, 0x1, !P0 ;  /* 0x00000001ff037807 */ /* 0x000fc80004000000 */
[----:B------:R-:W-:-:S04]  /*0700*/  LOP3.LUT R3, R3, 0x1, R8, 0xf8, !PT ;  /* 0x0000000103037812 */ /* 0x000fc800078ef808 */
[----:B------:R-:W-:-:S05]  /*0710*/  LOP3.LUT R3, R3, R6, RZ, 0xc0, !PT ;  /* 0x0000000603037212 */ /* 0x000fca00078ec0ff */
[----:B------:R-:W-:-:S05]  /*0720*/  IMAD.IADD R3, R8, 0x1, R3 ;  /* 0x0000000108037824 */ /* 0x000fca00078e0203 */
[----:B------:R-:W-:Y:S01]  /*0730*/  LOP3.LUT R0, R3, R0, RZ, 0xfc, !PT ;  /* 0x0000000003007212 */ /* 0x000fe200078efcff */
[----:B------:R-:W-:Y:S06]  /*0740*/  BRA `(.L_x_33) ;  /* 0x0000000000107947 */ /* 0x000fec0003800000 */
.L_x_32:
[----:B------:R-:W-:-:S04]  /*0750*/  LOP3.LUT R0, R0, 0x80000000, RZ, 0xc0, !PT ;  /* 0x8000000000007812 */ /* 0x000fc800078ec0ff */
[----:B------:R-:W-:Y:S01]  /*0760*/  LOP3.LUT R0, R0, 0x7f800000, RZ, 0xfc, !PT ;  /* 0x7f80000000007812 */ /* 0x000fe200078efcff */
[----:B------:R-:W-:Y:S06]  /*0770*/  BRA `(.L_x_33) ;  /* 0x0000000000047947 */ /* 0x000fec0003800000 */
.L_x_31:
[----:B------:R-:W-:-:S07]  /*0780*/  IMAD R0, R7, 0x800000, R0 ;  /* 0x0080000007007824 */ /* 0x000fce00078e0200 */
.L_x_33:
[----:B------:R-:W-:Y:S05]  /*0790*/  BSYNC.RECONVERGENT B2 ;  /* 0x0000000000027941 */ /* 0x000fea0003800200 */
.L_x_30:
[----:B------:R-:W-:Y:S05]  /*07a0*/  BRA `(.L_x_34) ;  /* 0x0000000000207947 */ /* 0x000fea0003800000 */
.L_x_29:
[----:B------:R-:W-:-:S04]  /*07b0*/  LOP3.LUT R0, R9, 0x80000000, R8, 0x48, !PT ;  /* 0x8000000009007812 */ /* 0x000fc800078e4808 */
[----:B------:R-:W-:Y:S01]  /*07c0*/  LOP3.LUT R0, R0, 0x7f800000, RZ, 0xfc, !PT ;  /* 0x7f80000000007812 */ /* 0x000fe200078efcff */
[----:B------:R-:W-:Y:S06]  /*07d0*/  BRA `(.L_x_34) ;  /* 0x0000000000147947 */ /* 0x000fec0003800000 */
.L_x_28:
[----:B------:R-:W-:Y:S01]  /*07e0*/  LOP3.LUT R0, R9, 0x80000000, R8, 0x48, !PT ;  /* 0x8000000009007812 */ /* 0x000fe200078e4808 */
[----:B------:R-:W-:Y:S06]  /*07f0*/  BRA `(.L_x_34) ;  /* 0x00000000000c7947 */ /* 0x000fec0003800000 */
.L_x_27:
[----:B------:R-:W0:Y:S01]  /*0800*/  MUFU.RSQ R0, -QNAN ;  /* 0xffc0000000007908 */ /* 0x000e220000001400 */
[----:B------:R-:W-:Y:S05]  /*0810*/  BRA `(.L_x_34) ;  /* 0x0000000000047947 */ /* 0x000fea0003800000 */
.L_x_26:
[----:B------:R-:W-:-:S07]  /*0820*/  FADD.FTZ R0, R3, R0 ;  /* 0x0000000003007221 */ /* 0x000fce0000010000 */
.L_x_34:
[----:B------:R-:W-:Y:S05]  /*0830*/  BSYNC.RECONVERGENT B1 ;  /* 0x0000000000017941 */ /* 0x000fea0003800200 */
.L_x_24:
[----:B------:R-:W-:-:S04]  /*0840*/  IMAD.MOV.U32 R3, RZ, RZ, 0x0 ;  /* 0x00000000ff037424 */ /* 0x000fc800078e00ff */
[----:B0-----:R-:W-:Y:S05]  /*0850*/  RET.REL.NODEC R2 `(normalize_eigenvector_centrality) ;  /* 0xfffffff402e87950 */ /* 0x001fea0003c3ffff */
.L_x_35:
        /* <DEDUP_REMOVED lines=10> */
.L_x_180:


//--------------------- .text.eigenvector_centrality_iteration --------------------------
	.section	.text.eigenvector_centrality_iteration,"ax",@progbits
	.align	128
        .global         eigenvector_centrality_iteration
        .type           eigenvector_centrality_iteration,@function
        .size           eigenvector_centrality_iteration,(.L_x_188 - eigenvector_centrality_iteration)
        .other          eigenvector_centrality_iteration,@"STO_CUDA_ENTRY STV_DEFAULT"
eigenvector_centrality_iteration:
.text.eigenvector_centrality_iteration:
[----:B------:R-:W-:Y:S01]  /*0000*/  LDC R1, c[0x0][0x37c] ;  /* 0x0000df00ff017b82 */ /* 0x000fe20000000800 */
[----:B------:R-:W0:Y:S07]  /*0010*/  S2R R3, SR_TID.X ;  /* 0x0000000000037919 */ /* 0x000e2e0000002100 */
[----:B------:R-:W0:Y:S01]  /*0020*/  S2UR UR4, SR_CTAID.X ;  /* 0x00000000000479c3 */ /* 0x000e220000002500 */
[----:B------:R-:W1:Y:S07]  /*0030*/  LDCU UR16, c[0x0][0x398] ;  /* 0x00007300ff1077ac */ /* 0x000e6e0008000800 */
[----:B------:R-:W0:Y:S02]  /*0040*/  LDC R0, c[0x0][0x360] ;  /* 0x0000d800ff007b82 */ /* 0x000e240000000800 */
[----:B0-----:R-:W-:-:S05]  /*0050*/  IMAD R0, R0, UR4, R3 ;  /* 0x0000000400007c24 */ /* 0x001fca000f8e0203 */
[----:B-1----:R-:W-:-:S13]  /*0060*/  ISETP.GE.AND P0, PT, R0, UR16, PT ;  /* 0x0000001000007c0c */ /* 0x002fda000bf06270 */
[----:B------:R-:W-:Y:S05]  /*0070*/  @P0 EXIT ;  /* 0x000000000000094d */ /* 0x000fea0003800000 */
[----:B------:R-:W-:Y:S01]  /*0080*/  UISETP.GE.AND UP0, UPT, UR16, 0x1, UPT ;  /* 0x000000011000788c */ /* 0x000fe2000bf06270 */
[----:B------:R-:W-:Y:S01]  /*0090*/  HFMA2 R15, -RZ, RZ, 0, 0 ;  /* 0x00000000ff0f7431 */ /* 0x000fe200000001ff */
[----:B------:R-:W0:Y:S07]  /*00a0*/  LDCU.64 UR14, c[0x0][0x358] ;  /* 0x00006b00ff0e77ac */ /* 0x000e2e0008000a00 */
[----:B------:R-:W-:Y:S05]  /*00b0*/  BRA.U !UP0, `(.L_x_36) ;  /* 0x0000000908647547 */ /* 0x000fea000b800000 */
[----:B------:R-:W-:Y:S02]  /*00c0*/  UISETP.GE.U32.AND UP1, UPT, UR16, 0x10, UPT ;  /* 0x000000101000788c */ /* 0x000fe4000bf26070 */
[----:B------:R-:W-:Y:S01]  /*00d0*/  IMAD R7, R0, UR16, RZ ;  /* 0x0000001000077c24 */ /* 0x000fe2000f8e02ff */
[----:B------:R-:W-:Y:S01]  /*00e0*/  ULOP3.LUT UR12, UR16, 0xf, URZ, 0xc0, !UPT ;  /* 0x0000000f100c7892 */ /* 0x000fe2000f8ec0ff */
[----:B------:R-:W-:Y:S02]  /*00f0*/  MOV R15, RZ ;  /* 0x000000ff000f7202 */ /* 0x000fe40000000f00 */
[----:B------:R-:W-:Y:S01]  /*0100*/  MOV R8, RZ ;  /* 0x000000ff00087202 */ /* 0x000fe20000000f00 */
[----:B------:R-:W-:Y:S02]  /*0110*/  UISETP.NE.AND UP0, UPT, UR12, URZ, UPT ;  /* 0x000000ff0c00728c */ /* 0x000fe4000bf05270 */
[----:B------:R-:W-:Y:S09]  /*0120*/  BRA.U !UP1, `(.L_x_37) ;  /* 0x0000000509147547 */ /* 0x000ff2000b800000 */
[----:B------:R-:W1:Y:S01]  /*0130*/  LDCU.128 UR8, c[0x0][0x380] ;  /* 0x00007000ff0877ac */ /* 0x000e620008000c00 */
[----:B------:R-:W-:Y:S02]  /*0140*/  MOV R15, RZ ;  /* 0x000000ff000f7202 */ /* 0x000fe40000000f00 */
[----:B------:R-:W-:Y:S01]  /*0150*/  MOV R6, R7 ;  /* 0x0000000700067202 */ /* 0x000fe20000000f00 */
[----:B------:R-:W-:-:S06]  /*0160*/  ULOP3.LUT UR13, UR16, 0x7ffffff0, URZ, 0xc0, !UPT ;  /* 0x7ffffff0100d7892 */ /* 0x000fcc000f8ec0ff */
[----:B------:R-:W-:Y:S01]  /*0170*/  MOV R8, UR13 ;  /* 0x0000000d00087c02 */ /* 0x000fe20008000f00 */
[----:B-1----:R-:W-:Y:S02]  /*0180*/  UIADD3 UR4, UP2, UPT, UR10, 0x20, URZ ;  /* 0x000000200a047890 */ /* 0x002fe4000ff5e0ff */
[----:B------:R-:W-:Y:S02]  /*0190*/  UIADD3 UR6, UP1, UPT, UR8, 0x20, URZ ;  /* 0x0000002008067890 */ /* 0x000fe4000ff3e0ff */
[----:B------:R-:W-:Y:S02]  /*01a0*/  UIADD3.X UR5, UPT, UPT, URZ, UR11, URZ, UP2, !UPT ;  /* 0x0000000bff057290 */ /* 0x000fe400097fe4ff */
[----:B------:R-:W-:Y:S01]  /*01b0*/  MOV R2, UR4 ;  /* 0x0000000400027c02 */ /* 0x000fe20008000f00 */
[----:B------:R-:W-:Y:S02]  /*01c0*/  UIADD3 UR8, UPT, UPT, -UR13, URZ, URZ ;  /* 0x000000ff0d087290 */ /* 0x000fe4000fffe1ff */
[----:B------:R-:W-:Y:S01]  /*01d0*/  UIADD3.X UR7, UPT, UPT, URZ, UR9, URZ, UP1, !UPT ;  /* 0x00000009ff077290 */ /* 0x000fe20008ffe4ff */
[----:B------:R-:W-:-:S11]  /*01e0*/  MOV R3, UR5 ;  /* 0x0000000500037c02 */ /* 0x000fd60008000f00 */
.L_x_38:
[----:B------:R-:W-:Y:S01]  /*01f0*/  MOV R4, UR6 ;  /* 0x0000000600047c02 */ /* 0x000fe20008000f00 */
[----:B0-----:R-:W2:Y:S01]  /*0200*/  LDG.E.CONSTANT R17, desc[UR14][R2.64+-0x20] ;  /* 0xffffe00e02117981 */ /* 0x001ea2000c1e9900 */
[----:B------:R-:W-:-:S03]  /*0210*/  MOV R5, UR7 ;  /* 0x0000000700057c02 */ /* 0x000fc60008000f00 */
[----:B------:R-:W3:Y:S01]  /*0220*/  LDG.E.CONSTANT R25, desc[UR14][R2.64+-0x1c] ;  /* 0xffffe40e02197981 */ /* 0x000ee2000c1e9900 */
[----:B------:R-:W-:-:S03]  /*0230*/  IMAD.WIDE R4, R6, 0x4, R4 ;  /* 0x0000000406047825 */ /* 0x000fc600078e0204 */
[----:B------:R-:W4:Y:S04]  /*0240*/  LDG.E.CONSTANT R19, desc[UR14][R2.64+-0x18] ;  /* 0xffffe80e02137981 */ /* 0x000f28000c1e9900 */
[----:B------:R-:W2:Y:S04]  /*0250*/  LDG.E.CONSTANT R16, desc[UR14][R4.64+-0x20] ;  /* 0xffffe00e04107981 */ /* 0x000ea8000c1e9900 */
[----:B------:R-:W3:Y:S04]  /*0260*/  LDG.E.CONSTANT R18, desc[UR14][R4.64+-0x1c] ;  /* 0xffffe40e04127981 */ /* 0x000ee8000c1e9900 */
[----:B------:R-:W4:Y:S04]  /*0270*/  LDG.E.CONSTANT R20, desc[UR14][R4.64+-0x18] ;  /* 0xffffe80e04147981 */ /* 0x000f28000c1e9900 */
[----:B------:R-:W5:Y:S04]  /*0280*/  LDG.E.CONSTANT R22, desc[UR14][R2.64+-0x14] ;  /* 0xffffec0e02167981 */ /* 0x000f68000c1e9900 */
        /* <DEDUP_REMOVED lines=8> */
[----:B------:R-:W5:Y:S01]  /*0310*/  LDG.E.CONSTANT R14, desc[UR14][R4.64+-0x4] ;  /* 0xfffffc0e040e7981 */ /* 0x000f62000c1e9900 */
[----:B--2---:R-:W-:-:S03]  /*0320*/  FFMA R17, R16, R17, R15 ;  /* 0x0000001110117223 */ /* 0x004fc6000000000f */
[----:B------:R-:W2:Y:S04]  /*0330*/  LDG.E.CONSTANT R15, desc[UR14][R2.64] ;  /* 0x0000000e020f7981 */ /* 0x000ea8000c1e9900 */
[----:B------:R-:W2:Y:S01]  /*0340*/  LDG.E.CONSTANT R16, desc[UR14][R4.64] ;  /* 0x0000000e04107981 */ /* 0x000ea2000c1e9900 */
[----:B---3--:R-:W-:-:S03]  /*0350*/  FFMA R25, R18, R25, R17 ;  /* 0x0000001912197223 */ /* 0x008fc60000000011 */
[----:B------:R-:W3:Y:S01]  /*0360*/  LDG.E.CONSTANT R17, desc[UR14][R2.64+0x4] ;  /* 0x0000040e02117981 */ /* 0x000ee2000c1e9900 */
[----:B----4-:R-:W-:-:S03]  /*0370*/  FFMA R26, R20, R19, R25 ;  /* 0x00000013141a7223 */ /* 0x010fc60000000019 */
[----:B------:R-:W3:Y:S04]  /*0380*/  LDG.E.CONSTANT R18, desc[UR14][R4.64+0x4] ;  /* 0x0000040e04127981 */ /* 0x000ee8000c1e9900 */
[----:B------:R-:W4:Y:S01]  /*0390*/  LDG.E.CONSTANT R20, desc[UR14][R2.64+0x8] ;  /* 0x0000080e02147981 */ /* 0x000f22000c1e9900 */
[----:B-----5:R-:W-:-:S03]  /*03a0*/  FFMA R25, R21, R22, R26 ;  /* 0x0000001615197223 */ /* 0x020fc6000000001a */
[----:B------:R-:W4:Y:S04]  /*03b0*/  LDG.E.CONSTANT R19, desc[UR14][R4.64+0x8] ;  /* 0x0000080e04137981 */ /* 0x000f28000c1e9900 */
[----:B------:R-:W5:Y:S01]  /*03c0*/  LDG.E.CONSTANT R22, desc[UR14][R2.64+0xc] ;  /* 0x00000c0e02167981 */ /* 0x000f62000c1e9900 */
[----:B------:R-:W-:-:S03]  /*03d0*/  FFMA R25, R24, R23, R25 ;  /* 0x0000001718197223 */ /* 0x000fc60000000019 */
[----:B------:R-:W5:Y:S04]  /*03e0*/  LDG.E.CONSTANT R21, desc[UR14][R4.64+0xc] ;  /* 0x00000c0e04157981 */ /* 0x000f68000c1e9900 */
[----:B------:R-:W5:Y:S01]  /*03f0*/  LDG.E.CONSTANT R24, desc[UR14][R2.64+0x10] ;  /* 0x0000100e02187981 */ /* 0x000f62000c1e9900 */
[----:B------:R-:W-:-:S03]  /*0400*/  FFMA R25, R10, R9, R25 ;  /* 0x000000090a197223 */ /* 0x000fc60000000019 */
[----:B------:R-:W5:Y:S04]  /*0410*/  LDG.E.CONSTANT R23, desc[UR14][R4.64+0x10] ;  /* 0x0000100e04177981 */ /* 0x000f68000c1e9900 */
[----:B------:R-:W5:Y:S01]  /*0420*/  LDG.E.CONSTANT R10, desc[UR14][R2.64+0x14] ;  /* 0x0000140e020a7981 */ /* 0x000f62000c1e9900 */
[----:B------:R-:W-:-:S03]  /*0430*/  FFMA R27, R12, R11, R25 ;  /* 0x0000000b0c1b7223 */ /* 0x000fc60000000019 */
[----:B------:R-:W5:Y:S04]  /*0440*/  LDG.E.CONSTANT R9, desc[UR14][R4.64+0x14] ;  /* 0x0000140e04097981 */ /* 0x000f68000c1e9900 */
[----:B------:R-:W5:Y:S04]  /*0450*/  LDG.E.CONSTANT R11, desc[UR14][R2.64+0x18] ;  /* 0x0000180e020b7981 */ /* 0x000f68000c1e9900 */
[----:B------:R-:W5:Y:S04]  /*0460*/  LDG.E.CONSTANT R12, desc[UR14][R4.64+0x18] ;  /* 0x0000180e040c7981 */ /* 0x000f68000c1e9900 */
[----:B------:R-:W5:Y:S04]  /*0470*/  LDG.E.CONSTANT R25, desc[UR14][R4.64+0x1c] ;  /* 0x00001c0e04197981 */ /* 0x000f68000c1e9900 */
[----:B------:R0:W5:Y:S01]  /*0480*/  LDG.E.CONSTANT R26, desc[UR14][R2.64+0x1c] ;  /* 0x00001c0e021a7981 */ /* 0x000162000c1e9900 */
[----:B------:R-:W-:Y:S01]  /*0490*/  FFMA R13, R14, R13, R27 ;  /* 0x0000000d0e0d7223 */ /* 0x000fe2000000001b */
[----:B------:R-:W-:-:S04]  /*04a0*/  UIADD3 UR8, UPT, UPT, UR8, 0x10, URZ ;  /* 0x0000001008087890 */ /* 0x000fc8000fffe0ff */
[----:B------:R-:W-:Y:S01]  /*04b0*/  UISETP.NE.AND UP1, UPT, UR8, URZ, UPT ;  /* 0x000000ff0800728c */ /* 0x000fe2000bf25270 */
[----:B0-----:R-:W-:Y:S02]  /*04c0*/  IADD3 R2, P0, PT, R2, 0x40, RZ ;  /* 0x0000004002027810 */ /* 0x001fe40007f1e0ff */
[----:B------:R-:W-:Y:S02]  /*04d0*/  IADD3 R6, PT, PT, R6, 0x10, RZ ;  /* 0x0000001006067810 */ /* 0x000fe40007ffe0ff */
[----:B------:R-:W-:Y:S01]  /*04e0*/  IADD3.X R3, PT, PT, RZ, R3, RZ, P0, !PT ;  /* 0x00000003ff037210 */ /* 0x000fe200007fe4ff */
[----:B--2---:R-:W-:-:S04]  /*04f0*/  FFMA R13, R16, R15, R13 ;  /* 0x0000000f100d7223 */ /* 0x004fc8000000000d */
[----:B---3--:R-:W-:-:S04]  /*0500*/  FFMA R18, R18, R17, R13 ;  /* 0x0000001112127223 */ /* 0x008fc8000000000d */
[----:B----4-:R-:W-:-:S04]  /*0510*/  FFMA R18, R19, R20, R18 ;  /* 0x0000001413127223 */ /* 0x010fc80000000012 */
[----:B-----5:R-:W-:-:S04]  /*0520*/  FFMA R18, R21, R22, R18 ;  /* 0x0000001615127223 */ /* 0x020fc80000000012 */
[----:B------:R-:W-:-:S04]  /*0530*/  FFMA R18, R23, R24, R18 ;  /* 0x0000001817127223 */ /* 0x000fc80000000012 */
[----:B------:R-:W-:-:S04]  /*0540*/  FFMA R9, R9, R10, R18 ;  /* 0x0000000a09097223 */ /* 0x000fc80000000012 */
[----:B------:R-:W-:-:S04]  /*0550*/  FFMA R12, R12, R11, R9 ;  /* 0x0000000b0c0c7223 */ /* 0x000fc80000000009 */
[----:B------:R-:W-:Y:S01]  /*0560*/  FFMA R15, R25, R26, R12 ;  /* 0x0000001a190f7223 */ /* 0x000fe2000000000c */
[----:B------:R-:W-:Y:S06]  /*0570*/  BRA.U UP1, `(.L_x_38) ;  /* 0xfffffffd011c7547 */ /* 0x000fec000b83ffff */
.L_x_37:
[----:B------:R-:W-:Y:S05]  /*0580*/  BRA.U !UP0, `(.L_x_36) ;  /* 0x0000000508307547 */ /* 0x000fea000b800000 */
[----:B------:R-:W-:Y:S02]  /*0590*/  UISETP.GE.U32.AND UP0, UPT, UR12, 0x8, UPT ;  /* 0x000000080c00788c */ /* 0x000fe4000bf06070 */
[----:B------:R-:W-:-:S04]  /*05a0*/  ULOP3.LUT UR5, UR16, 0x7, URZ, 0xc0, !UPT ;  /* 0x0000000710057892 */ /* 0x000fc8000f8ec0ff */
[----:B------:R-:W-:-:S03]  /*05b0*/  UISETP.NE.AND UP1, UPT, UR5, URZ, UPT ;  /* 0x000000ff0500728c */ /* 0x000fc6000bf25270 */
[----:B------:R-:W-:Y:S08]  /*05c0*/  BRA.U !UP0, `(.L_x_39) ;  /* 0x0000000108787547 */ /* 0x000ff0000b800000 */
[----:B------:R-:W1:Y:S01]  /*05d0*/  LDC.64 R2, c[0x0][0x380] ;  /* 0x0000e000ff027b82 */ /* 0x000e620000000a00 */
[----:B------:R-:W-:-:S07]  /*05e0*/  IADD3 R9, PT, PT, R7, R8, RZ ;  /* 0x0000000807097210 */ /* 0x000fce0007ffe0ff */
[----:B------:R-:W2:Y:S01]  /*05f0*/  LDC.64 R4, c[0x0][0x388] ;  /* 0x0000e200ff047b82 */ /* 0x000ea20000000a00 */
[----:B-1----:R-:W-:-:S05]  /*0600*/  IMAD.WIDE R2, R9, 0x4, R2 ;  /* 0x0000000409027825 */ /* 0x002fca00078e0202 */
[----:B0-----:R-:W3:Y:S01]  /*0610*/  LDG.E.CONSTANT R10, desc[UR14][R2.64] ;  /* 0x0000000e020a7981 */ /* 0x001ee2000c1e9900 */
[----:B--2---:R-:W-:-:S03]  /*0620*/  IMAD.WIDE.U32 R4, R8, 0x4, R4 ;  /* 0x0000000408047825 */ /* 0x004fc600078e0004 */
[----:B------:R-:W2:Y:S04]  /*0630*/  LDG.E.CONSTANT R13, desc[UR14][R2.64+0x4] ;  /* 0x0000040e020d7981 */ /* 0x000ea8000c1e9900 */
[----:B------:R-:W3:Y:S04]  /*0640*/  LDG.E.CONSTANT R11, desc[UR14][R4.64] ;  /* 0x0000000e040b7981 */ /* 0x000ee8000c1e9900 */
[----:B------:R-:W2:Y:S04]  /*0650*/  LDG.E.CONSTANT R12, desc[UR14][R4.64+0x4] ;  /* 0x0000040e040c7981 */ /* 0x000ea8000c1e9900 */
[----:B------:R-:W4:Y:S04]  /*0660*/  LDG.E.CONSTANT R17, desc[UR14][R2.64+0x8] ;  /* 0x0000080e02117981 */ /* 0x000f28000c1e9900 */
        /* <DEDUP_REMOVED lines=11> */
[----:B------:R-:W-:Y:S01]  /*0720*/  IADD3 R8, PT, PT, R8, 0x8, RZ ;  /* 0x0000000808087810 */ /* 0x000fe20007ffe0ff */
[----:B---3--:R-:W-:-:S04]  /*0730*/  FFMA R10, R10, R11, R15 ;  /* 0x0000000b0a0a7223 */ /* 0x008fc8000000000f */
[----:B--2---:R-:W-:-:S04]  /*0740*/  FFMA R10, R13, R12, R10 ;  /* 0x0000000c0d0a7223 */ /* 0x004fc8000000000a */
[----:B----4-:R-:W-:-:S04]  /*0750*/  FFMA R10, R17, R14, R10 ;  /* 0x0000000e110a7223 */ /* 0x010fc8000000000a */
[----:B-----5:R-:W-:-:S04]  /*0760*/  FFMA R10, R19, R16, R10 ;  /* 0x00000010130a7223 */ /* 0x020fc8000000000a */
[----:B------:R-:W-:-:S04]  /*0770*/  FFMA R10, R21, R18, R10 ;  /* 0x00000012150a7223 */ /* 0x000fc8000000000a */
[----:B------:R-:W-:-:S04]  /*0780*/  FFMA R23, R23, R20, R10 ;  /* 0x0000001417177223 */ /* 0x000fc8000000000a */
[----:B------:R-:W-:-:S04]  /*0790*/  FFMA R6, R6, R9, R23 ;  /* 0x0000000906067223 */ /* 0x000fc80000000017 */
[----:B------:R-:W-:-:S07]  /*07a0*/  FFMA R15, R25, R22, R6 ;  /* 0x00000016190f7223 */ /* 0x000fce0000000006 */
.L_x_39:
        /* <DEDUP_REMOVED lines=17> */
[----:B------:R-:W5:Y:S01]  /*08c0*/  LDG.E.CONSTANT R14, desc[UR14][R4.64+0xc] ;  /* 0x00000c0e040e7981 */ /* 0x000f62000c1e9900 */
[----:B------:R-:W-:Y:S01]  /*08d0*/  IADD3 R8, PT, PT, R8, 0x4, RZ ;  /* 0x0000000408087810 */ /* 0x000fe20007ffe0ff */
[----:B---3--:R-:W-:-:S04]  /*08e0*/  FFMA R6, R6, R9, R15 ;  /* 0x0000000906067223 */ /* 0x008fc8000000000f */
[----:B--2---:R-:W-:-:S04]  /*08f0*/  FFMA R6, R11, R10, R6 ;  /* 0x0000000a0b067223 */ /* 0x004fc80000000006 */
[----:B----4-:R-:W-:-:S04]  /*0900*/  FFMA R6, R13, R12, R6 ;  /* 0x0000000c0d067223 */ /* 0x010fc80000000006 */
[----:B-----5:R-:W-:-:S07]  /*0910*/  FFMA R15, R17, R14, R6 ;  /* 0x0000000e110f7223 */ /* 0x020fce0000000006 */
.L_x_40:
[----:B------:R-:W-:Y:S05]  /*0920*/  BRA.U !UP1, `(.L_x_36) ;  /* 0x0000000109487547 */ /* 0x000fea000b800000 */
[----:B------:R-:W1:Y:S01]  /*0930*/  LDC.64 R2, c[0x0][0x388] ;  /* 0x0000e200ff027b82 */ /* 0x000e620000000a00 */
[----:B------:R-:W-:Y:S01]  /*0940*/  IADD3 R7, PT, PT, R7, R8, RZ ;  /* 0x0000000807077210 */ /* 0x000fe20007ffe0ff */
[----:B------:R-:W-:-:S06]  /*0950*/  UIADD3 UR4, UPT, UPT, -UR4, URZ, URZ ;  /* 0x000000ff04047290 */ /* 0x000fcc000fffe1ff */
[----:B------:R-:W2:Y:S01]  /*0960*/  LDC.64 R10, c[0x0][0x380] ;  /* 0x0000e000ff0a7b82 */ /* 0x000ea20000000a00 */
[----:B-1----:R-:W-:-:S03]  /*0970*/  IMAD.WIDE.U32 R2, R8, 0x4, R2 ;  /* 0x0000000408027825 */ /* 0x002fc600078e0002 */
[----:B------:R-:W-:Y:S02]  /*0980*/  MOV R6, R2 ;  /* 0x0000000200067202 */ /* 0x000fe40000000f00 */
[----:B------:R-:W-:-:S07]  /*0990*/  MOV R5, R3 ;  /* 0x0000000300057202 */ /* 0x000fce0000000f00 */
.L_x_41:
[----:B--2---:R-:W-:Y:S01]  /*09a0*/  IMAD.WIDE R2, R7, 0x4, R10 ;  /* 0x0000000407027825 */ /* 0x004fe200078e020a */
[----:B------:R-:W-:-:S05]  /*09b0*/  MOV R4, R6 ;  /* 0x0000000600047202 */ /* 0x000fca0000000f00 */
[----:B0-----:R-:W2:Y:S04]  /*09c0*/  LDG.E.CONSTANT R2, desc[UR14][R2.64] ;  /* 0x0000000e02027981 */ /* 0x001ea8000c1e9900 */
[----:B------:R0:W2:Y:S01]  /*09d0*/  LDG.E.CONSTANT R4, desc[UR14][R4.64] ;  /* 0x0000000e04047981 */ /* 0x0000a2000c1e9900 */
[----:B------:R-:W-:Y:S01]  /*09e0*/  UIADD3 UR4, UPT, UPT, UR4, 0x1, URZ ;  /* 0x0000000104047890 */ /* 0x000fe2000fffe0ff */
[----:B------:R-:W-:Y:S02]  /*09f0*/  IADD3 R6, P0, PT, R6, 0x4, RZ ;  /* 0x0000000406067810 */ /* 0x000fe40007f1e0ff */
[----:B------:R-:W-:Y:S01]  /*0a00*/  IADD3 R7, PT, PT, R7, 0x1, RZ ;  /* 0x0000000107077810 */ /* 0x000fe20007ffe0ff */
[----:B------:R-:W-:Y:S01]  /*0a10*/  UISETP.NE.AND UP0, UPT, UR4, URZ, UPT ;  /* 0x000000ff0400728c */ /* 0x000fe2000bf05270 */
[----:B0-----:R-:W-:Y:S01]  /*0a20*/  IADD3.X R5, PT, PT, RZ, R5, RZ, P0, !PT ;  /* 0x00000005ff057210 */ /* 0x001fe200007fe4ff */
[----:B--2---:R-:W-:-:S07]  /*0a30*/  FFMA R15, R2, R4, R15 ;  /* 0x00000004020f7223 */ /* 0x004fce000000000f */
[----:B------:R-:W-:Y:S05]  /*0a40*/  BRA.U UP0, `(.L_x_41) ;  /* 0xfffffffd00d47547 */ /* 0x000fea000b83ffff */
.L_x_36:
[----:B------:R-:W1:Y:S02]  /*0a50*/  LDC.64 R2, c[0x0][0x390] ;  /* 0x0000e400ff027b82 */ /* 0x000e640000000a00 */
[----:B-1----:R-:W-:-:S05]  /*0a60*/  IMAD.WIDE R2, R0, 0x4, R2 ;  /* 0x0000000400027825 */ /* 0x002fca00078e0202 */
[----:B0-----:R-:W-:Y:S01]  /*0a70*/  STG.E desc[UR14][R2.64], R15 ;  /* 0x0000000f02007986 */ /* 0x001fe2000c10190e */
[----:B------:R-:W-:Y:S05]  /*0a80*/  EXIT ;  /* 0x000000000000794d */ /* 0x000fea0003800000 */
.L_x_42:
        /* <DEDUP_REMOVED lines=15> */
.L_x_188:


//--------------------- .text.calculate_degree_centrality --------------------------
	.section	.text.calculate_degree_centrality,"ax",@progbits
	.align	128
        .global         calculate_degree_centrality
        .type           calculate_degree_centrality,@function
        .size           calculate_degree_centrality,(.L_x_181 - calculate_degree_centrality)
        .other          calculate_degree_centrality,@"STO_CUDA_ENTRY STV_DEFAULT"
calculate_degree_centrality:
.text.calculate_degree_centrality:
        /* <DEDUP_REMOVED lines=9> */
[----:B------:R-:W-:Y:S01]  /*0090*/  IMAD.MOV.U32 R3, RZ, RZ, RZ ;  /* 0x000000ffff037224 */ /* 0x000fe200078e00ff */
[----:B------:R-:W0:Y:S07]  /*00a0*/  LDCU.64 UR10, c[0x0][0x358] ;  /* 0x00006b00ff0a77ac */ /* 0x000e2e0008000a00 */
[----:B------:R-:W-:Y:S05]  /*00b0*/  BRA.U !UP0, `(.L_x_43) ;  /* 0x0000000908987547 */ /* 0x000fea000b800000 */
[----:B------:R-:W-:Y:S02]  /*00c0*/  UISETP.GE.U32.AND UP1, UPT, UR12, 0x10, UPT ;  /* 0x000000100c00788c */ /* 0x000fe4000bf26070 */
[----:B------:R-:W-:Y:S01]  /*00d0*/  IMAD R3, R2, UR12, RZ ;  /* 0x0000000c02037c24 */ /* 0x000fe2000f8e02ff */
[----:B------:R-:W-:Y:S01]  /*00e0*/  ULOP3.LUT UR8, UR12, 0xf, URZ, 0xc0, !UPT ;  /* 0x0000000f0c087892 */ /* 0x000fe2000f8ec0ff */
[----:B------:R-:W-:Y:S01]  /*00f0*/  IMAD.MOV.U32 R0, RZ, RZ, RZ ;  /* 0x000000ffff007224 */ /* 0x000fe200078e00ff */
[----:B------:R-:W-:Y:S02]  /*0100*/  UMOV UR4, URZ ;  /* 0x000000ff00047c82 */ /* 0x000fe40008000000 */
[----:B------:R-:W-:Y:S02]  /*0110*/  UISETP.NE.AND UP0, UPT, UR8, URZ, UPT ;  /* 0x000000ff0800728c */ /* 0x000fe4000bf05270 */
[----:B------:R-:W-:Y:S09]  /*0120*/  BRA.U !UP1, `(.L_x_44) ;  /* 0x0000000509387547 */ /* 0x000ff2000b800000 */
[----:B------:R-:W1:Y:S01]  /*0130*/  LDCU.64 UR6, c[0x0][0x380] ;  /* 0x00007000ff0677ac */ /* 0x000e620008000a00 */
[----:B------:R-:W-:Y:S02]  /*0140*/  IMAD.MOV.U32 R0, RZ, RZ, RZ ;  /* 0x000000ffff007224 */ /* 0x000fe400078e00ff */
[----:B------:R-:W-:Y:S01]  /*0150*/  IMAD.MOV.U32 R6, RZ, RZ, R3 ;  /* 0x000000ffff067224 */ /* 0x000fe200078e0003 */
[----:B------:R-:W-:-:S04]  /*0160*/  ULOP3.LUT UR4, UR12, 0x7ffffff0, URZ, 0xc0, !UPT ;  /* 0x7ffffff00c047892 */ /* 0x000fc8000f8ec0ff */
[----:B------:R-:W-:Y:S02]  /*0170*/  UIADD3 UR9, UPT, UPT, -UR4, URZ, URZ ;  /* 0x000000ff04097290 */ /* 0x000fe4000fffe1ff */
[----:B-1----:R-:W-:-:S04]  /*0180*/  UIADD3 UR5, UP1, UPT, UR6, 0x20, URZ ;  /* 0x0000002006057890 */ /* 0x002fc8000ff3e0ff */
[----:B------:R-:W-:-:S12]  /*0190*/  UIADD3.X UR6, UPT, UPT, URZ, UR7, URZ, UP1, !UPT ;  /* 0x00000007ff067290 */ /* 0x000fd80008ffe4ff */
.L_x_45:
[----:B------:R-:W-:Y:S01]  /*01a0*/  MOV R4, UR5 ;  /* 0x0000000500047c02 */ /* 0x000fe20008000f00 */
[----:B------:R-:W-:-:S04]  /*01b0*/  IMAD.U32 R5, RZ, RZ, UR6 ;  /* 0x00000006ff057e24 */ /* 0x000fc8000f8e00ff */
[----:B------:R-:W-:-:S05]  /*01c0*/  IMAD.WIDE R4, R6, 0x4, R4 ;  /* 0x0000000406047825 */ /* 0x000fca00078e0204 */
[----:B0-----:R-:W2:Y:S04]  /*01d0*/  LDG.E.CONSTANT R22, desc[UR10][R4.64+-0x20] ;  /* 0xffffe00a04167981 */ /* 0x001ea8000c1e9900 */
        /* <DEDUP_REMOVED lines=14> */
[----:B------:R0:W5:Y:S01]  /*02c0*/  LDG.E.CONSTANT R13, desc[UR10][R4.64+0x1c] ;  /* 0x00001c0a040d7981 */ /* 0x000162000c1e9900 */
[----:B------:R-:W-:Y:S01]  /*02d0*/  UIADD3 UR9, UPT, UPT, UR9, 0x10, URZ ;  /* 0x0000001009097890 */ /* 0x000fe2000fffe0ff */
[----:B------:R-:W-:-:S03]  /*02e0*/  VIADD R6, R6, 0x10 ;  /* 0x0000001006067836 */ /* 0x000fc60000000000 */
[----:B------:R-:W-:Y:S01]  /*02f0*/  UISETP.NE.AND UP1, UPT, UR9, URZ, UPT ;  /* 0x000000ff0900728c */ /* 0x000fe2000bf25270 */
[----:B--2---:R-:W-:Y:S02]  /*0300*/  FSETP.GT.AND P0, PT, R22, 1.00000001335143196e-10, PT ;  /* 0x2edbe6ff1600780b */ /* 0x004fe40003f04000 */
[----:B---3--:R-:W-:Y:S01]  /*0310*/  FSETP.GT.AND P1, PT, R14, 1.00000001335143196e-10, PT ;  /* 0x2edbe6ff0e00780b */ /* 0x008fe20003f24000 */
[----:B------:R-:W-:-:S10]  /*0320*/  VIADD R14, R0, 0x1 ;  /* 0x00000001000e7836 */ /* 0x000fd40000000000 */
[----:B------:R-:W-:Y:S01]  /*0330*/  @!P0 IMAD.MOV R14, RZ, RZ, R0 ;  /* 0x000000ffff0e8224 */ /* 0x000fe200078e0200 */
[----:B----4-:R-:W-:-:S03]  /*0340*/  FSETP.GT.AND P0, PT, R15, 1.00000001335143196e-10, PT ;  /* 0x2edbe6ff0f00780b */ /* 0x010fc60003f04000 */
[C---:B------:R-:W-:Y:S01]  /*0350*/  VIADD R0, R14.reuse, 0x1 ;  /* 0x000000010e007836 */ /* 0x040fe20000000000 */
[----:B------:R-:W-:Y:S02]  /*0360*/  @!P1 IADD3 R0, PT, PT, R14, RZ, RZ ;  /* 0x000000ff0e009210 */ /* 0x000fe40007ffe0ff */
[----:B-----5:R-:W-:-:S03]  /*0370*/  FSETP.GT.AND P1, PT, R16, 1.00000001335143196e-10, PT ;  /* 0x2edbe6ff1000780b */ /* 0x020fc60003f24000 */
[----:B------:R-:W-:-:S04]  /*0380*/  VIADD R14, R0, 0x1 ;  /* 0x00000001000e7836 */ /* 0x000fc80000000000 */
[----:B------:R-:W-:Y:S01]  /*0390*/  @!P0 IMAD.MOV R14, RZ, RZ, R0 ;  /* 0x000000ffff0e8224 */ /* 0x000fe200078e0200 */
[----:B------:R-:W-:-:S03]  /*03a0*/  FSETP.GT.AND P0, PT, R17, 1.00000001335143196e-10, PT ;  /* 0x2edbe6ff1100780b */ /* 0x000fc60003f04000 */
[----:B------:R-:W-:Y:S02]  /*03b0*/  VIADD R0, R14, 0x1 ;  /* 0x000000010e007836 */ /* 0x000fe40000000000 */
[----:B------:R-:W-:Y:S01]  /*03c0*/  @!P1 IMAD.MOV R0, RZ, RZ, R14 ;  /* 0x000000ffff009224 */ /* 0x000fe200078e020e */
[----:B------:R-:W-:-:S04]  /*03d0*/  FSETP.GT.AND P1, PT, R18, 1.00000001335143196e-10, PT ;  /* 0x2edbe6ff1200780b */ /* 0x000fc80003f24000 */
[----:B0-----:R-:W-:-:S03]  /*03e0*/  IADD3 R4, PT, PT, R0, 0x1, RZ ;  /* 0x0000000100047810 */ /* 0x001fc60007ffe0ff */
[----:B------:R-:W-:Y:S01]  /*03f0*/  @!P0 IMAD.MOV R4, RZ, RZ, R0 ;  /* 0x000000ffff048224 */ /* 0x000fe200078e0200 */
[----:B------:R-:W-:-:S03]  /*0400*/  FSETP.GT.AND P0, PT, R19, 1.00000001335143196e-10, PT ;  /* 0x2edbe6ff1300780b */ /* 0x000fc60003f04000 */
[----:B------:R-:W-:Y:S02]  /*0410*/  VIADD R0, R4, 0x1 ;  /* 0x0000000104007836 */ /* 0x000fe40000000000 */
[----:B------:R-:W-:Y:S01]  /*0420*/  @!P1 IMAD.MOV R0, RZ, RZ, R4 ;  /* 0x000000ffff009224 */ /* 0x000fe200078e0204 */
[----:B------:R-:W-:-:S03]  /*0430*/  FSETP.GT.AND P1, PT, R20, 1.00000001335143196e-10, PT ;  /* 0x2edbe6ff1400780b */ /* 0x000fc60003f24000 */
[----:B------:R-:W-:-:S04]  /*0440*/  VIADD R4, R0, 0x1 ;  /* 0x0000000100047836 */ /* 0x000fc80000000000 */
[----:B------:R-:W-:Y:S02]  /*0450*/  @!P0 IADD3 R4, PT, PT, R0, RZ, RZ ;  /* 0x000000ff00048210 */ /* 0x000fe40007ffe0ff */
[----:B------:R-:W-:-:S03]  /*0460*/  FSETP.GT.AND P0, PT, R21, 1.00000001335143196e-10, PT ;  /* 0x2edbe6ff1500780b */ /* 0x000fc60003f04000 */
[----:B------:R-:W-:Y:S02]  /*0470*/  VIADD R0, R4, 0x1 ;  /* 0x0000000104007836 */ /* 0x000fe40000000000 */
[----:B------:R-:W-:Y:S01]  /*0480*/  @!P1 IMAD.MOV R0, RZ, RZ, R4 ;  /* 0x000000ffff009224 */ /* 0x000fe200078e0204 */
[----:B------:R-:W-:-:S03]  /*0490*/  FSETP.GT.AND P1, PT, R12, 1.00000001335143196e-10, PT ;  /* 0x2edbe6ff0c00780b */ /* 0x000fc60003f24000 */
[----:B------:R-:W-:-:S04]  /*04a0*/  VIADD R4, R0, 0x1 ;  /* 0x0000000100047836 */ /* 0x000fc80000000000 */
[----:B------:R-:W-:Y:S01]  /*04b0*/  @!P0 IMAD.MOV R4, RZ, RZ, R0 ;  /* 0x000000ffff048224 */ /* 0x000fe200078e0200 */
[----:B------:R-:W-:-:S04]  /*04c0*/  FSETP.GT.AND P0, PT, R11, 1.00000001335143196e-10, PT ;  /* 0x2edbe6ff0b00780b */ /* 0x000fc80003f04000 */
[----:B------:R-:W-:Y:S01]  /*04d0*/  IADD3 R0, PT, PT, R4, 0x1, RZ ;  /* 0x0000000104007810 */ /* 0x000fe20007ffe0ff */
[----:B------:R-:W-:Y:S01]  /*04e0*/  @!P1 IMAD.MOV R0, RZ, RZ, R4 ;  /* 0x000000ffff009224 */ /* 0x000fe200078e0204 */
[----:B------:R-:W-:-:S03]  /*04f0*/  FSETP.GT.AND P1, PT, R10, 1.00000001335143196e-10, PT ;  /* 0x2edbe6ff0a00780b */ /* 0x000fc60003f24000 */
[----:B------:R-:W-:-:S04]  /*0500*/  VIADD R4, R0, 0x1 ;  /* 0x0000000100047836 */ /* 0x000fc80000000000 */
[----:B------:R-:W-:Y:S01]  /*0510*/  @!P0 IMAD.MOV R4, RZ, RZ, R0 ;  /* 0x000000ffff048224 */ /* 0x000fe200078e0200 */
[----:B------:R-:W-:-:S03]  /*0520*/  FSETP.GT.AND P0, PT, R9, 1.00000001335143196e-10, PT ;  /* 0x2edbe6ff0900780b */ /* 0x000fc60003f04000 */
[C---:B------:R-:W-:Y:S02]  /*0530*/  VIADD R0, R4.reuse, 0x1 ;  /* 0x0000000104007836 */ /* 0x040fe40000000000 */
[----:B------:R-:W-:Y:S02]  /*0540*/  @!P1 IADD3 R0, PT, PT, R4, RZ, RZ ;  /* 0x000000ff04009210 */ /* 0x000fe40007ffe0ff */
[----:B------:R-:W-:-:S03]  /*0550*/  FSETP.GT.AND P1, PT, R8, 1.00000001335143196e-10, PT ;  /* 0x2edbe6ff0800780b */ /* 0x000fc60003f24000 */
[----:B------:R-:W-:-:S03]  /*0560*/  VIADD R4, R0, 0x1 ;  /* 0x0000000100047836 */ /* 0x000fc60000000000 */
[----:B------:R-:W-:Y:S01]  /*0570*/  @!P0 IMAD.MOV R4, RZ, RZ, R0 ;  /* 0x000000ffff048224 */ /* 0x000fe200078e0200 */
[----:B------:R-:W-:-:S03]  /*0580*/  FSETP.GT.AND P0, PT, R7, 1.00000001335143196e-10, PT ;  /* 0x2edbe6ff0700780b */ /* 0x000fc60003f04000 */
[----:B------:R-:W-:-:S03]  /*0590*/  VIADD R0, R4, 0x1 ;  /* 0x0000000104007836 */ /* 0x000fc60000000000 */
[----:B------:R-:W-:Y:S01]  /*05a0*/  @!P1 IMAD.MOV R0, RZ, RZ, R4 ;  /* 0x000000ffff009224 */ /* 0x000fe200078e0204 */
[----:B------:R-:W-:-:S04]  /*05b0*/  FSETP.GT.AND P1, PT, R13, 1.00000001335143196e-10, PT ;  /* 0x2edbe6ff0d00780b */ /* 0x000fc80003f24000 */
[----:B------:R-:W-:Y:S02]  /*05c0*/  IADD3 R4, PT, PT, R0, 0x1, RZ ;  /* 0x0000000100047810 */ /* 0x000fe40007ffe0ff */
[----:B------:R-:W-:-:S04]  /*05d0*/  @!P0 IMAD.MOV R4, RZ, RZ, R0 ;  /* 0x000000ffff048224 */ /* 0x000fc800078e0200 */
[----:B------:R-:W-:-:S03]  /*05e0*/  VIADD R0, R4, 0x1 ;  /* 0x0000000104007836 */ /* 0x000fc60000000000 */
[----:B------:R-:W-:Y:S01]  /*05f0*/  @!P1 IMAD.MOV R0, RZ, RZ, R4 ;  /* 0x000000ffff009224 */ /* 0x000fe200078e0204 */
[----:B------:R-:W-:Y:S06]  /*0600*/  BRA.U UP1, `(.L_x_45) ;  /* 0xfffffff901e47547 */ /* 0x000fec000b83ffff */
.L_x_44:
[----:B------:R-:W-:Y:S05]  /*0610*/  BRA.U !UP0, `(.L_x_46) ;  /* 0x00000005083c7547 */ /* 0x000fea000b800000 */
[----:B------:R-:W-:Y:S02]  /*0620*/  UISETP.GE.U32.AND UP0, UPT, UR8, 0x8, UPT ;  /* 0x000000080800788c */ /* 0x000fe4000bf06070 */
[----:B------:R-:W-:-:S04]  /*0630*/  ULOP3.LUT UR6, UR12, 0x7, URZ, 0xc0, !UPT ;  /* 0x000000070c067892 */ /* 0x000fc8000f8ec0ff */
[----:B------:R-:W-:-:S03]  /*0640*/  UISETP.NE.AND UP1, UPT, UR6, URZ, UPT ;  /* 0x000000ff0600728c */ /* 0x000fc6000bf25270 */
[----:B------:R-:W-:Y:S08]  /*0650*/  BRA.U !UP0, `(.L_x_47) ;  /* 0x0000000108907547 */ /* 0x000ff0000b800000 */
[----:B------:R-:W1:Y:S01]  /*0660*/  LDC.64 R4, c[0x0][0x380] ;  /* 0x0000e000ff047b82 */ /* 0x000e620000000a00 */
[----:B------:R-:W-:-:S05]  /*0670*/  IADD3 R7, PT, PT, R3, UR4, RZ ;  /* 0x0000000403077c10 */ /* 0x000fca000fffe0ff */
[----:B-1----:R-:W-:-:S05]  /*0680*/  IMAD.WIDE R4, R7, 0x4, R4 ;  /* 0x0000000407047825 */ /* 0x002fca00078e0204 */
[----:B0-----:R-:W2:Y:S04]  /*0690*/  LDG.E.CONSTANT R13, desc[UR10][R4.64] ;  /* 0x0000000a040d7981 */ /* 0x001ea8000c1e9900 */
[----:B------:R-:W3:Y:S04]  /*06a0*/  LDG.E.CONSTANT R6, desc[UR10][R4.64+0x4] ;  /* 0x0000040a04067981 */ /* 0x000ee8000c1e9900 */
[----:B------:R-:W4:Y:S04]  /*06b0*/  LDG.E.CONSTANT R7, desc[UR10][R4.64+0x8] ;  /* 0x0000080a04077981 */ /* 0x000f28000c1e9900 */
[----:B------:R-:W5:Y:S04]  /*06c0*/  LDG.E.CONSTANT R8, desc[UR10][R4.64+0xc] ;  /* 0x00000c0a04087981 */ /* 0x000f68000c1e9900 */
[----:B------:R-:W5:Y:S04]  /*06d0*/  LDG.E.CONSTANT R9, desc[UR10][R4.64+0x10] ;  /* 0x0000100a04097981 */ /* 0x000f68000c1e9900 */
[----:B------:R-:W5:Y:S04]  /*06e0*/  LDG.E.CONSTANT R10, desc[UR10][R4.64+0x14] ;  /* 0x0000140a040a7981 */ /* 0x000f68000c1e9900 */
[----:B------:R-:W5:Y:S04]  /*06f0*/  LDG.E.CONSTANT R11, desc[UR10][R4.64+0x18] ;  /* 0x0000180a040b7981 */ /* 0x000f68000c1e9900 */
[----:B------:R0:W5:Y:S01]  /*0700*/  LDG.E.CONSTANT R12, desc[UR10][R4.64+0x1c] ;  /* 0x00001c0a040c7981 */ /* 0x000162000c1e9900 */
[----:B------:R-:W-:Y:S01]  /*0710*/  UIADD3 UR4, UPT, UPT, UR4, 0x8, URZ ;  /* 0x0000000804047890 */ /* 0x000fe2000fffe0ff */
[----:B--2---:R-:W-:-:S02]  /*0720*/  FSETP.GT.AND P0, PT, R13, 1.00000001335143196e-10, PT ;  /* 0x2edbe6ff0d00780b */ /* 0x004fc40003f04000 */
[----:B---3--:R-:W-:Y:S01]  /*0730*/  FSETP.GT.AND P1, PT, R6, 1.00000001335143196e-10, PT ;  /* 0x2edbe6ff0600780b */ /* 0x008fe20003f24000 */
[----:B------:R-:W-:-:S10]  /*0740*/  VIADD R6, R0, 0x1 ;  /* 0x0000000100067836 */ /* 0x000fd40000000000 */
[----:B------:R-:W-:Y:S01]  /*0750*/  @!P0 IMAD.MOV R6, RZ, RZ, R0 ;  /* 0x000000ffff068224 */ /* 0x000fe200078e0200 */
[----:B----4-:R-:W-:-:S03]  /*0760*/  FSETP.GT.AND P0, PT, R7, 1.00000001335143196e-10, PT ;  /* 0x2edbe6ff0700780b */ /* 0x010fc60003f04000 */
[----:B------:R-:W-:Y:S02]  /*0770*/  VIADD R0, R6, 0x1 ;  /* 0x0000000106007836 */ /* 0x000fe40000000000 */
[----:B------:R-:W-:Y:S01]  /*0780*/  @!P1 IMAD.MOV R0, RZ, RZ, R6 ;  /* 0x000000ffff009224 */ /* 0x000fe200078e0206 */
[----:B-----5:R-:W-:-:S04]  /*0790*/  FSETP.GT.AND P1, PT, R8, 1.00000001335143196e-10, PT ;  /* 0x2edbe6ff0800780b */ /* 0x020fc80003f24000 */
[----:B------:R-:W-:-:S03]  /*07a0*/  IADD3 R6, PT, PT, R0, 0x1, RZ ;  /* 0x0000000100067810 */ /* 0x000fc60007ffe0ff */
[----:B------:R-:W-:Y:S01]  /*07b0*/  @!P0 IMAD.MOV R6, RZ, RZ, R0 ;  /* 0x000000ffff068224 */ /* 0x000fe200078e0200 */
[----:B------:R-:W-:-:S03]  /*07c0*/  FSETP.GT.AND P0, PT, R9, 1.00000001335143196e-10, PT ;  /* 0x2edbe6ff0900780b */ /* 0x000fc60003f04000 */
[----:B------:R-:W-:Y:S02]  /*07d0*/  VIADD R0, R6, 0x1 ;  /* 0x0000000106007836 */ /* 0x000fe40000000000 */
[----:B------:R-:W-:Y:S01]  /*07e0*/  @!P1 IMAD.MOV R0, RZ, RZ, R6 ;  /* 0x000000ffff009224 */ /* 0x000fe200078e0206 */
[----:B------:R-:W-:-:S03]  /*07f0*/  FSETP.GT.AND P1, PT, R10, 1.00000001335143196e-10, PT ;  /* 0x2edbe6ff0a00780b */ /* 0x000fc60003f24000 */
[----:B0-----:R-:W-:-:S04]  /*0800*/  VIADD R4, R0, 0x1 ;  /* 0x0000000100047836 */ /* 0x001fc80000000000 */
[----:B------:R-:W-:Y:S02]  /*0810*/  @!P0 IADD3 R4, PT, PT, R0, RZ, RZ ;  /* 0x000000ff00048210 */ /* 0x000fe40007ffe0ff */
[----:B------:R-:W-:-:S03]  /*0820*/  FSETP.GT.AND P0, PT, R11, 1.00000001335143196e-10, PT ;  /* 0x2edbe6ff0b00780b */ /* 0x000fc60003f04000 */
[----:B------:R-:W-:Y:S02]  /*0830*/  VIADD R0, R4, 0x1 ;  /* 0x0000000104007836 */ /* 0x000fe40000000000 */
[----:B------:R-:W-:Y:S01]  /*0840*/  @!P1 IMAD.MOV R0, RZ, RZ, R4 ;  /* 0x000000ffff009224 */ /* 0x000fe200078e0204 */
[----:B------:R-:W-:-:S03]  /*0850*/  FSETP.GT.AND P1, PT, R12, 1.00000001335143196e-10, PT ;  /* 0x2edbe6ff0c00780b */ /* 0x000fc60003f24000 */
[----:B------:R-:W-:-:S04]  /*0860*/  VIADD R4, R0, 0x1 ;  /* 0x0000000100047836 */ /* 0x000fc80000000000 */
[----:B------:R-:W-:-:S05]  /*0870*/  @!P0 IMAD.MOV R4, RZ, RZ, R0 ;  /* 0x000000ffff048224 */ /* 0x000fca00078e0200 */
[----:B------:R-:W-:Y:S01]  /*0880*/  IADD3 R0, PT, PT, R4, 0x1, RZ ;  /* 0x0000000104007810 */ /* 0x000fe20007ffe0ff */
[----:B------:R-:W-:-:S07]  /*0890*/  @!P1 IMAD.MOV R0, RZ, RZ, R4 ;  /* 0x000000ffff009224 */ /* 0x000fce00078e0204 */
.L_x_47:
[----:B------:R-:W-:Y:S05]  /*08a0*/  BRA.U !UP1, `(.L_x_46) ;  /* 0x0000000109987547 */ /* 0x000fea000b800000 */
[----:B------:R-:W-:Y:S02]  /*08b0*/  UISETP.GE.U32.AND UP0, UPT, UR6, 0x4, UPT ;  /* 0x000000040600788c */ /* 0x000fe4000bf06070 */
[----:B------:R-:W-:-:S04]  /*08c0*/  ULOP3.LUT UR5, UR12, 0x3, URZ, 0xc0, !UPT ;  /* 0x000000030c057892 */ /* 0x000fc8000f8ec0ff */
[----:B------:R-:W-:-:S03]  /*08d0*/  UISETP.NE.AND UP1, UPT, UR5, URZ, UPT ;  /* 0x000000ff0500728c */ /* 0x000fc6000bf25270 */
[----:B------:R-:W-:Y:S08]  /*08e0*/  BRA.U !UP0, `(.L_x_48) ;  /* 0x0000000108507547 */ /* 0x000ff0000b800000 */
[----:B------:R-:W1:Y:S01]  /*08f0*/  LDC.64 R4, c[0x0][0x380] ;  /* 0x0000e000ff047b82 */ /* 0x000e620000000a00 */
[----:B------:R-:W-:-:S04]  /*0900*/  VIADD R7, R3, UR4 ;  /* 0x0000000403077c36 */ /* 0x000fc80008000000 */
[----:B-1----:R-:W-:-:S05]  /*0910*/  IMAD.WIDE R4, R7, 0x4, R4 ;  /* 0x0000000407047825 */ /* 0x002fca00078e0204 */
[----:B0-----:R-:W2:Y:S04]  /*0920*/  LDG.E.CONSTANT R9, desc[UR10][R4.64] ;  /* 0x0000000a04097981 */ /* 0x001ea8000c1e9900 */
[----:B------:R-:W3:Y:S04]  /*0930*/  LDG.E.CONSTANT R6, desc[UR10][R4.64+0x4] ;  /* 0x0000040a04067981 */ /* 0x000ee8000c1e9900 */
[----:B------:R-:W4:Y:S04]  /*0940*/  LDG.E.CONSTANT R7, desc[UR10][R4.64+0x8] ;  /* 0x0000080a04077981 */ /* 0x000f28000c1e9900 */
[----:B------:R-:W5:Y:S01]  /*0950*/  LDG.E.CONSTANT R8, desc[UR10][R4.64+0xc] ;  /* 0x00000c0a04087981 */ /* 0x000f62000c1e9900 */
[----:B------:R-:W-:Y:S01]  /*0960*/  UIADD3 UR4, UPT, UPT, UR4, 0x4, URZ ;  /* 0x0000000404047890 */ /* 0x000fe2000fffe0ff */
[----:B--2---:R-:W-:-:S02]  /*0970*/  FSETP.GT.AND P0, PT, R9, 1.00000001335143196e-10, PT ;  /* 0x2edbe6ff0900780b */ /* 0x004fc40003f04000 */
[----:B---3--:R-:W-:Y:S01]  /*0980*/  FSETP.GT.AND P1, PT, R6, 1.00000001335143196e-10, PT ;  /* 0x2edbe6ff0600780b */ /* 0x008fe20003f24000 */
[----:B------:R-:W-:-:S10]  /*0990*/  VIADD R6, R0, 0x1 ;  /* 0x0000000100067836 */ /* 0x000fd40000000000 */
[----:B------:R-:W-:Y:S02]  /*09a0*/  @!P0 IADD3 R6, PT, PT, R0, RZ, RZ ;  /* 0x000000ff00068210 */ /* 0x000fe40007ffe0ff */
[----:B----4-:R-:W-:-:S03]  /*09b0*/  FSETP.GT.AND P0, PT, R7, 1.00000001335143196e-10, PT ;  /* 0x2edbe6ff0700780b */ /* 0x010fc60003f04000 */
[----:B------:R-:W-:Y:S02]  /*09c0*/  VIADD R0, R6, 0x1 ;  /* 0x0000000106007836 */ /* 0x000fe40000000000 */
[----:B------:R-:W-:Y:S01]  /*09d0*/  @!P1 IMAD.MOV R0, RZ, RZ, R6 ;  /* 0x000000ffff009224 */ /* 0x000fe200078e0206 */
[----:B-----5:R-:W-:-:S03]  /*09e0*/  FSETP.GT.AND P1, PT, R8, 1.00000001335143196e-10, PT ;  /* 0x2edbe6ff0800780b */ /* 0x020fc60003f24000 */
[----:B------:R-:W-:-:S04]  /*09f0*/  VIADD R6, R0, 0x1 ;  /* 0x0000000100067836 */ /* 0x000fc80000000000 */
[----:B------:R-:W-:-:S05]  /*0a00*/  @!P0 IADD3 R6, PT, PT, R0, RZ, RZ ;  /* 0x000000ff00068210 */ /* 0x000fca0007ffe0ff */
[----:B------:R-:W-:Y:S02]  /*0a10*/  VIADD R0, R6, 0x1 ;  /* 0x0000000106007836 */ /* 0x000fe40000000000 */
[----:B------:R-:W-:-:S07]  /*0a20*/  @!P1 IMAD.MOV R0, RZ, RZ, R6 ;  /* 0x000000ffff009224 */ /* 0x000fce00078e0206 */
.L_x_48:
[----:B------:R-:W-:Y:S05]  /*0a30*/  BRA.U !UP1, `(.L_x_46) ;  /* 0x0000000109347547 */ /* 0x000fea000b800000 */
[----:B------:R-:W1:Y:S01]  /*0a40*/  LDC.64 R6, c[0x0][0x380] ;  /* 0x0000e000ff067b82 */ /* 0x000e620000000a00 */
[----:B------:R-:W-:Y:S01]  /*0a50*/  VIADD R3, R3, UR4 ;  /* 0x0000000403037c36 */ /* 0x000fe20008000000 */
[----:B------:R-:W-:-:S12]  /*0a60*/  UIADD3 UR5, UPT, UPT, -UR5, URZ, URZ ;  /* 0x000000ff05057290 */ /* 0x000fd8000fffe1ff */
.L_x_49:
[----:B-1----:R-:W-:-:S06]  /*0a70*/  IMAD.WIDE R4, R3, 0x4, R6 ;  /* 0x0000000403047825 */ /* 0x002fcc00078e0206 */
[----:B0-----:R-:W2:Y:S01]  /*0a80*/  LDG.E.CONSTANT R4, desc[UR10][R4.64] ;  /* 0x0000000a04047981 */ /* 0x001ea2000c1e9900 */
[----:B------:R-:W-:Y:S01]  /*0a90*/  UIADD3 UR5, UPT, UPT, UR5, 0x1, URZ ;  /* 0x0000000105057890 */ /* 0x000fe2000fffe0ff */
[----:B------:R-:W-:Y:S01]  /*0aa0*/  IADD3 R8, PT, PT, R0, 0x1, RZ ;  /* 0x0000000100087810 */ /* 0x000fe20007ffe0ff */
[----:B------:R-:W-:Y:S02]  /*0ab0*/  VIADD R3, R3, 0x1 ;  /* 0x0000000103037836 */ /* 0x000fe40000000000 */
[----:B------:R-:W-:Y:S01]  /*0ac0*/  UISETP.NE.AND UP0, UPT, UR5, URZ, UPT ;  /* 0x000000ff0500728c */ /* 0x000fe2000bf05270 */
[----:B--2---:R-:W-:-:S13]  /*0ad0*/  FSETP.GT.AND P0, PT, R4, 1.00000001335143196e-10, PT ;  /* 0x2edbe6ff0400780b */ /* 0x004fda0003f04000 */
[----:B------:R-:W-:-:S04]  /*0ae0*/  @!P0 IMAD.MOV R8, RZ, RZ, R0 ;  /* 0x000000ffff088224 */ /* 0x000fc800078e0200 */
[----:B------:R-:W-:Y:S01]  /*0af0*/  IMAD.MOV.U32 R0, RZ, RZ, R8 ;  /* 0x000000ffff007224 */ /* 0x000fe200078e0008 */
[----:B------:R-:W-:Y:S06]  /*0b00*/  BRA.U UP0, `(.L_x_49) ;  /* 0xfffffffd00d87547 */ /* 0x000fec000b83ffff */
.L_x_46:
[----:B------:R-:W-:-:S07]  /*0b10*/  I2FP.F32.U32 R3, R0 ;  /* 0x0000000000037245 */ /* 0x000fce0000201000 */
.L_x_43:
[----:B------:R-:W-:Y:S01]  /*0b20*/  UISETP.GE.AND UP0, UPT, UR12, 0x2, UPT ;  /* 0x000000020c00788c */ /* 0x000fe2000bf06270 */
[----:B------:R-:W-:-:S08]  /*0b30*/  HFMA2 R7, -RZ, RZ, 0, 0 ;  /* 0x00000000ff077431 */ /* 0x000fd000000001ff */
[----:B------:R-:W-:Y:S05]  /*0b40*/  BRA.U !UP0, `(.L_x_50) ;  /* 0x00000001083c7547 */ /* 0x000fea000b800000 */
[----:B------:R-:W-:Y:S01]  /*0b50*/  UIADD3 UR4, UPT, UPT, UR12, -0x1, URZ ;  /* 0xffffffff0c047890 */ /* 0x000fe2000fffe0ff */
[----:B------:R-:W-:Y:S05]  /*0b60*/  BSSY.RECONVERGENT B0, `(.L_x_50) ;  /* 0x000000d000007945 */ /* 0x000fea0003800200 */
[----:B------:R-:W-:-:S04]  /*0b70*/  I2FP.F32.U32 R6, UR4 ;  /* 0x0000000400067c45 */ /* 0x000fc80008201000 */
[----:B------:R-:W1:Y:S08]  /*0b80*/  MUFU.RCP R5, R6 ;  /* 0x0000000600057308 */ /* 0x000e700000001000 */
[----:B------:R-:W2:Y:S01]  /*0b90*/  FCHK P0, R3, R6 ;  /* 0x0000000603007302 */ /* 0x000ea20000000000 */
[----:B-1----:R-:W-:-:S04]  /*0ba0*/  FFMA R0, -R6, R5, 1 ;  /* 0x3f80000006007423 */ /* 0x002fc80000000105 */
[----:B------:R-:W-:-:S04]  /*0bb0*/  FFMA R0, R5, R0, R5 ;  /* 0x0000000005007223 */ /* 0x000fc80000000005 */
[----:B------:R-:W-:-:S04]  /*0bc0*/  FFMA R5, R0, R3, RZ ;  /* 0x0000000300057223 */ /* 0x000fc800000000ff */
[----:B------:R-:W-:-:S04]  /*0bd0*/  FFMA R4, -R6, R5, R3 ;  /* 0x0000000506047223 */ /* 0x000fc80000000103 */
[----:B------:R-:W-:Y:S01]  /*0be0*/  FFMA R7, R0, R4, R5 ;  /* 0x0000000400077223 */ /* 0x000fe20000000005 */
[----:B--2---:R-:W-:Y:S06]  /*0bf0*/  @!P0 BRA `(.L_x_51) ;  /* 0x00000000000c8947 */ /* 0x004fec0003800000 */
[----:B------:R-:W-:-:S07]  /*0c00*/  MOV R4, 0xc20 ;  /* 0x00000c2000047802 */ /* 0x000fce0000000f00 */
[----:B0-----:R-:W-:Y:S05]  /*0c10*/  CALL.REL.NOINC `($__internal_2_$__cuda_sm3x_div_rn_noftz_f32_slowpath) ;  /* 0x0000000000187944 */ /* 0x001fea0003c00000 */
[----:B------:R-:W-:-:S07]  /*0c20*/  IMAD.MOV.U32 R7, RZ, RZ, R0 ;  /* 0x000000ffff077224 */ /* 0x000fce00078e0000 */
.L_x_51:
[----:B0-----:R-:W-:Y:S05]  /*0c30*/  BSYNC.RECONVERGENT B0 ;  /* 0x0000000000007941 */ /* 0x001fea0003800200 */
.L_x_50:
[----:B------:R-:W1:Y:S02]  /*0c40*/  LDC.64 R4, c[0x0][0x388] ;  /* 0x0000e200ff047b82 */ /* 0x000e640000000a00 */
[----:B-1----:R-:W-:-:S05]  /*0c50*/  IMAD.WIDE R2, R2, 0x4, R4 ;  /* 0x0000000402027825 */ /* 0x002fca00078e0204 */
[----:B0-----:R-:W-:Y:S01]  /*0c60*/  STG.E desc[UR10][R2.64], R7 ;  /* 0x0000000702007986 */ /* 0x001fe2000c10190a */
[----:B------:R-:W-:Y:S05]  /*0c70*/  EXIT ;  /* 0x000000000000794d */ /* 0x000fea0003800000 */
        .weak           $__internal_2_$__cuda_sm3x_div_rn_noftz_f32_slowpath
        .type           $__internal_2_$__cuda_sm3x_div_rn_noftz_f32_slowpath,@function
        .size           $__internal_2_$__cuda_sm3x_div_rn_noftz_f32_slowpath,(.L_x_181 - $__internal_2_$__cuda_sm3x_div_rn_noftz_f32_slowpath)
$__internal_2_$__cuda_sm3x_div_rn_noftz_f32_slowpath:
[----:B------:R-:W-:Y:S01]  /*0c80*/  SHF.R.U32.HI R5, RZ, 0x17, R6 ;  /* 0x00000017ff057819 */ /* 0x000fe20000011606 */
[----:B------:R-:W-:Y:S01]  /*0c90*/  BSSY.RECONVERGENT B1, `(.L_x_52) ;  /* 0x0000063000017945 */ /* 0x000fe20003800200 */
[----:B------:R-:W-:Y:S02]  /*0ca0*/  SHF.R.U32.HI R0, RZ, 0x17, R3 ;  /* 0x00000017ff007819 */ /* 0x000fe40000011603 */
[----:B------:R-:W-:Y:S02]  /*0cb0*/  LOP3.LUT R5, R5, 0xff, RZ, 0xc0, !PT ;  /* 0x000000ff05057812 */ /* 0x000fe400078ec0ff */
[----:B------:R-:W-:-:S03]  /*0cc0*/  LOP3.LUT R10, R0, 0xff, RZ, 0xc0, !PT ;  /* 0x000000ff000a7812 */ /* 0x000fc600078ec0ff */
[----:B------:R-:W-:Y:S02]  /*0cd0*/  VIADD R8, R5, 0xffffffff ;  /* 0xffffffff05087836 */ /* 0x000fe40000000000 */
[----:B------:R-:W-:-:S03]  /*0ce0*/  VIADD R9, R10, 0xffffffff ;  /* 0xffffffff0a097836 */ /* 0x000fc60000000000 */
[----:B------:R-:W-:-:S04]  /*0cf0*/  ISETP.GT.U32.AND P0, PT, R8, 0xfd, PT ;  /* 0x000000fd0800780c */ /* 0x000fc80003f04070 */
[----:B------:R-:W-:-:S13]  /*0d00*/  ISETP.GT.U32.OR P0, PT, R9, 0xfd, P0 ;  /* 0x000000fd0900780c */ /* 0x000fda0000704470 */
[----:B------:R-:W-:Y:S01]  /*0d10*/  @!P0 MOV R7, RZ ;  /* 0x000000ff00078202 */ /* 0x000fe20000000f00 */
[----:B------:R-:W-:Y:S06]  /*0d20*/  @!P0 BRA `(.L_x_53) ;  /* 0x0000000000608947 */ /* 0x000fec0003800000 */
[----:B------:R-:W-:Y:S01]  /*0d30*/  FSETP.GTU.FTZ.AND P0, PT, |R3|, +INF , PT ;  /* 0x7f8000000300780b */ /* 0x000fe20003f1c200 */
[----:B------:R-:W-:Y:S01]  /*0d40*/  IMAD.MOV.U32 R0, RZ, RZ, R6 ;  /* 0x000000ffff007224 */ /* 0x000fe200078e0006 */
        /* <DEDUP_REMOVED lines=20> */
[----:B------:R-:W-:-:S03]  /*0e90*/  @!P1 FFMA R6, R0, 1.84467440737095516160e+19, RZ ;  /* 0x5f80000000069823 */ /* 0x000fc600000000ff */
[----:B------:R-:W-:-:S07]  /*0ea0*/  @!P1 IADD3 R7, PT, PT, R7, 0x40, RZ ;  /* 0x0000004007079810 */ /* 0x000fce0007ffe0ff */
.L_x_53:
[----:B------:R-:W-:Y:S01]  /*0eb0*/  LEA R9, R5, 0xc0800000, 0x17 ;  /* 0xc080000005097811 */ /* 0x000fe200078eb8ff */
[----:B------:R-:W-:Y:S04]  /*0ec0*/  BSSY.RECONVERGENT B2, `(.L_x_58) ;  /* 0x0000036000027945 */ /* 0x000fe80003800200 */
[----:B------:R-:W-:Y:S02]  /*0ed0*/  IMAD.IADD R9, R6, 0x1, -R9 ;  /* 0x0000000106097824 */ /* 0x000fe400078e0a09 */
[----:B------:R-:W-:Y:S02]  /*0ee0*/  VIADD R6, R10, 0xffffff81 ;  /* 0xffffff810a067836 */ /* 0x000fe40000000000 */
[----:B------:R-:W0:Y:S01]  /*0ef0*/  MUFU.RCP R8, R9 ;  /* 0x0000000900087308 */ /* 0x000e220000001000 */
[----:B------:R-:W-:Y:S01]  /*0f00*/  FADD.FTZ R11, -R9, -RZ ;  /* 0x800000ff090b7221 */ /* 0x000fe20000010100 */
[C---:B------:R-:W-:Y:S01]  /*0f10*/  IMAD R0, R6.reuse, -0x800000, R3 ;  /* 0xff80000006007824 */ /* 0x040fe200078e0203 */
[----:B------:R-:W-:-:S05]  /*0f20*/  IADD3 R6, PT, PT, R6, 0x7f, -R5 ;  /* 0x0000007f06067810 */ /* 0x000fca0007ffe805 */
[----:B------:R-:W-:Y:S02]  /*0f30*/  IMAD.IADD R6, R6, 0x1, R7 ;  /* 0x0000000106067824 */ /* 0x000fe400078e0207 */
        /* <DEDUP_REMOVED lines=38> */
[----:B------:R-:W-:-:S04]  /*11a0*/  LOP3.LUT R3, R3, R6, RZ, 0xc0, !PT ;  /* 0x0000000603037212 */ /* 0x000fc800078ec0ff */
[----:B------:R-:W-:-:S04]  /*11b0*/  IADD3 R3, PT, PT, R8, R3, RZ ;  /* 0x0000000308037210 */ /* 0x000fc80007ffe0ff */
[----:B------:R-:W-:Y:S01]  /*11c0*/  LOP3.LUT R0, R3, R0, RZ, 0xfc, !PT ;  /* 0x0000000003007212 */ /* 0x000fe200078efcff */
[----:B------:R-:W-:Y:S06]  /*11d0*/  BRA `(.L_x_61) ;  /* 0x0000000000107947 */ /* 0x000fec0003800000 */
.L_x_60:
[----:B------:R-:W-:-:S04]  /*11e0*/  LOP3.LUT R0, R0, 0x80000000, RZ, 0xc0, !PT ;  /* 0x8000000000007812 */ /* 0x000fc800078ec0ff */
[----:B------:R-:W-:Y:S01]  /*11f0*/  LOP3.LUT R0, R0, 0x7f800000, RZ, 0xfc, !PT ;  /* 0x7f80000000007812 */ /* 0x000fe200078efcff */
[----:B------:R-:W-:Y:S06]  /*1200*/  BRA `(.L_x_61) ;  /* 0x0000000000047947 */ /* 0x000fec0003800000 */
.L_x_59:
[----:B------:R-:W-:-:S07]  /*1210*/  IMAD R0, R6, 0x800000, R0 ;  /* 0x0080000006007824 */ /* 0x000fce00078e0200 */
.L_x_61:
[----:B------:R-:W-:Y:S05]  /*1220*/  BSYNC.RECONVERGENT B2 ;  /* 0x0000000000027941 */ /* 0x000fea0003800200 */
.L_x_58:
[----:B------:R-:W-:Y:S05]  /*1230*/  BRA `(.L_x_62) ;  /* 0x0000000000207947 */ /* 0x000fea0003800000 */
.L_x_57:
[----:B------:R-:W-:-:S04]  /*1240*/  LOP3.LUT R0, R6, 0x80000000, R3, 0x48, !PT ;  /* 0x8000000006007812 */ /* 0x000fc800078e4803 */
[----:B------:R-:W-:Y:S01]  /*1250*/  LOP3.LUT R0, R0, 0x7f800000, RZ, 0xfc, !PT ;  /* 0x7f80000000007812 */ /* 0x000fe200078efcff */
[----:B------:R-:W-:Y:S06]  /*1260*/  BRA `(.L_x_62) ;  /* 0x0000000000147947 */ /* 0x000fec0003800000 */
.L_x_56:
[----:B------:R-:W-:Y:S01]  /*1270*/  LOP3.LUT R0, R6, 0x80000000, R3, 0x48, !PT ;  /* 0x8000000006007812 */ /* 0x000fe200078e4803 */
[----:B------:R-:W-:Y:S06]  /*1280*/  BRA `(.L_x_62) ;  /* 0x00000000000c7947 */ /* 0x000fec0003800000 */
.L_x_55:
[----:B------:R-:W0:Y:S01]  /*1290*/  MUFU.RSQ R0, -QNAN ;  /* 0xffc0000000007908 */ /* 0x000e220000001400 */
[----:B------:R-:W-:Y:S05]  /*12a0*/  BRA `(.L_x_62) ;  /* 0x0000000000047947 */ /* 0x000fea0003800000 */
.L_x_54:
[----:B------:R-:W-:-:S07]  /*12b0*/  FADD.FTZ R0, R3, R0 ;  /* 0x0000000003007221 */ /* 0x000fce0000010000 */
.L_x_62:
[----:B------:R-:W-:Y:S05]  /*12c0*/  BSYNC.RECONVERGENT B1 ;  /* 0x0000000000017941 */ /* 0x000fea0003800200 */
.L_x_52:
[----:B------:R-:W-:-:S04]  /*12d0*/  IMAD.MOV.U32 R5, RZ, RZ, 0x0 ;  /* 0x00000000ff057424 */ /* 0x000fc800078e00ff */
[----:B0-----:R-:W-:Y:S05]  /*12e0*/  RET.REL.NODEC R4 `(calculate_degree_centrality) ;  /* 0xffffffec04447950 */ /* 0x001fea0003c3ffff */
.L_x_63:
        /* <DEDUP_REMOVED lines=9> */
.L_x_181:


//--------------------- .text.calculate_closeness_centrality --------------------------
	.section	.text.calculate_closeness_centrality,"ax",@progbits
	.align	128
        .global         calculate_closeness_centrality
        .type           calculate_closeness_centrality,@function
        .size           calculate_closeness_centrality,(.L_x_182 - calculate_closeness_centrality)
        .other          calculate_closeness_centrality,@"STO_CUDA_ENTRY STV_DEFAULT"
calculate_closeness_centrality:
.text.calculate_closeness_centrality:
[----:B------:R-:W-:Y:S01]  /*0000*/  LDC R1, c[0x0][0x37c] ;  /* 0x0000df00ff017b82 */ /* 0x000fe20000000800 */
[----:B------:R-:W0:Y:S07]  /*0010*/  S2R R3, SR_TID.X ;  /* 0x0000000000037919 */ /* 0x000e2e0000002100 */
[----:B------:R-:W0:Y:S08]  /*0020*/  S2UR UR4, SR_CTAID.X ;  /* 0x00000000000479c3 */ /* 0x000e300000002500 */
[----:B------:R-:W0:Y:S08]  /*0030*/  LDC R2, c[0x0][0x360] ;  /* 0x0000d800ff027b82 */ /* 0x000e300000000800 */
[----:B------:R-:W1:Y:S01]  /*0040*/  LDC R9, c[0x0][0x390] ;  /* 0x0000e400ff097b82 */ /* 0x000e620000000800 */
[----:B0-----:R-:W-:-:S05]  /*0050*/  IMAD R2, R2, UR4, R3 ;  /* 0x0000000402027c24 */ /* 0x001fca000f8e0203 */
[----:B-1----:R-:W-:-:S13]  /*0060*/  ISETP.GE.AND P0, PT, R2, R9, PT ;  /* 0x000000090200720c */ /* 0x002fda0003f06270 */
[----:B------:R-:W-:Y:S05]  /*0070*/  @P0 EXIT ;  /* 0x000000000000094d */ /* 0x000fea0003800000 */
[----:B------:R-:W-:Y:S01]  /*0080*/  ISETP.GE.AND P0, PT, R9, 0x1, PT ;  /* 0x000000010900780c */ /* 0x000fe20003f06270 */
[----:B------:R-:W0:Y:S01]  /*0090*/  LDCU.64 UR6, c[0x0][0x358] ;  /* 0x00006b00ff0677ac */ /* 0x000e220008000a00 */
[----:B------:R-:W-:Y:S02]  /*00a0*/  IMAD.MOV.U32 R0, RZ, RZ, RZ ;  /* 0x000000ffff007224 */ /* 0x000fe400078e00ff */
[----:B------:R-:W-:-:S09]  /*00b0*/  IMAD.MOV.U32 R3, RZ, RZ, RZ ;  /* 0x000000ffff037224 */ /* 0x000fd200078e00ff */
[----:B------:R-:W-:Y:S05]  /*00c0*/  @!P0 BRA `(.L_x_64) ;  /* 0x00000008004c8947 */ /* 0x000fea0003800000 */
[C---:B------:R-:W-:Y:S01]  /*00d0*/  ISETP.GE.U32.AND P0, PT, R9.reuse, 0x8, PT ;  /* 0x000000080900780c */ /* 0x040fe20003f06070 */
[----:B------:R-:W-:Y:S01]  /*00e0*/  IMAD R4, R2, R9, RZ ;  /* 0x0000000902047224 */ /* 0x000fe200078e02ff */
[----:B------:R-:W-:Y:S01]  /*00f0*/  LOP3.LUT R19, R9, 0x7, RZ, 0xc0, !PT ;  /* 0x0000000709137812 */ /* 0x000fe200078ec0ff */
[----:B------:R-:W-:Y:S02]  /*0100*/  IMAD.MOV.U32 R3, RZ, RZ, RZ ;  /* 0x000000ffff037224 */ /* 0x000fe400078e00ff */
[----:B------:R-:W-:Y:S01]  /*0110*/  IMAD.MOV.U32 R5, RZ, RZ, RZ ;  /* 0x000000ffff057224 */ /* 0x000fe200078e00ff */
[----:B------:R-:W-:Y:S01]  /*0120*/  ISETP.NE.AND P5, PT, R19, RZ, PT ;  /* 0x000000ff1300720c */ /* 0x000fe20003fa5270 */
[----:B------:R-:W-:-:S06]  /*0130*/  IMAD.MOV.U32 R0, RZ, RZ, RZ ;  /* 0x000000ffff007224 */ /* 0x000fcc00078e00ff */
[----:B------:R-:W-:Y:S06]  /*0140*/  @!P0 BRA `(.L_x_65) ;  /* 0x0000000000fc8947 */ /* 0x000fec0003800000 */
[----:B------:R-:W1:Y:S01]  /*0150*/  LDCU.64 UR4, c[0x0][0x380] ;  /* 0x00007000ff0477ac */ /* 0x000e620008000a00 */
[----:B------:R-:W-:Y:S01]  /*0160*/  LOP3.LUT R5, R9, 0x7ffffff8, RZ, 0xc0, !PT ;  /* 0x7ffffff809057812 */ /* 0x000fe200078ec0ff */
[----:B------:R-:W-:Y:S02]  /*0170*/  IMAD.MOV.U32 R3, RZ, RZ, RZ ;  /* 0x000000ffff037224 */ /* 0x000fe400078e00ff */
[----:B------:R-:W-:Y:S02]  /*0180*/  IMAD.MOV.U32 R0, RZ, RZ, RZ ;  /* 0x000000ffff007224 */ /* 0x000fe400078e00ff */
[----:B------:R-:W-:Y:S02]  /*0190*/  IMAD.MOV.U32 R11, RZ, RZ, R4 ;  /* 0x000000ffff0b7224 */ /* 0x000fe400078e0004 */
[----:B------:R-:W-:Y:S01]  /*01a0*/  IMAD.MOV R20, RZ, RZ, -R5 ;  /* 0x000000ffff147224 */ /* 0x000fe200078e0a05 */
[----:B-1----:R-:W-:-:S04]  /*01b0*/  UIADD3 UR4, UP0, UPT, UR4, 0x10, URZ ;  /* 0x0000001004047890 */ /* 0x002fc8000ff1e0ff */
[----:B------:R-:W-:-:S12]  /*01c0*/  UIADD3.X UR5, UPT, UPT, URZ, UR5, URZ, UP0, !UPT ;  /* 0x00000005ff057290 */ /* 0x000fd800087fe4ff */
.L_x_66:
[----:B------:R-:W-:Y:S02]  /*01d0*/  IMAD.U32 R6, RZ, RZ, UR4 ;  /* 0x00000004ff067e24 */ /* 0x000fe4000f8e00ff */
[----:B------:R-:W-:Y:S02]  /*01e0*/  IMAD.U32 R7, RZ, RZ, UR5 ;  /* 0x00000005ff077e24 */ /* 0x000fe4000f8e00ff */
        /* <DEDUP_REMOVED lines=9> */
[----:B------:R-:W-:-:S02]  /*0280*/  VIADD R10, R0, 0x1 ;  /* 0x00000001000a7836 */ /* 0x000fc40000000000 */
[----:B------:R-:W-:Y:S02]  /*0290*/  VIADD R20, R20, 0x8 ;  /* 0x0000000814147836 */ /* 0x000fe40000000000 */
[----:B------:R-:W-:Y:S01]  /*02a0*/  VIADD R11, R11, 0x8 ;  /* 0x000000080b0b7836 */ /* 0x000fe20000000000 */
[----:B--2---:R-:W-:-:S04]  /*02b0*/  FSETP.GT.AND P0, PT, R8, RZ, PT ;  /* 0x000000ff0800720b */ /* 0x004fc80003f04000 */
[----:B------:R-:W-:Y:S02]  /*02c0*/  FSETP.LT.AND P0, PT, R8, 1.00000001504746621988e+30, P0 ;  /* 0x7149f2ca0800780b */ /* 0x000fe40000701000 */
[C---:B---3--:R-:W-:Y:S02]  /*02d0*/  FSETP.GT.AND P1, PT, R12.reuse, RZ, PT ;  /* 0x000000ff0c00720b */ /* 0x048fe40003f24000 */
[C---:B----4-:R-:W-:Y:S02]  /*02e0*/  FSETP.GT.AND P2, PT, R13.reuse, RZ, PT ;  /* 0x000000ff0d00720b */ /* 0x050fe40003f44000 */
[----:B------:R-:W-:Y:S02]  /*02f0*/  FSETP.LT.AND P1, PT, R12, 1.00000001504746621988e+30, P1 ;  /* 0x7149f2ca0c00780b */ /* 0x000fe40000f21000 */
[----:B------:R-:W-:Y:S02]  /*0300*/  FSETP.LT.AND P2, PT, R13, 1.00000001504746621988e+30, P2 ;  /* 0x7149f2ca0d00780b */ /* 0x000fe40001741000 */
[----:B-----5:R-:W-:-:S02]  /*0310*/  FSETP.GT.AND P3, PT, R14, RZ, PT ;  /* 0x000000ff0e00720b */ /* 0x020fc40003f64000 */
[C---:B------:R-:W-:Y:S01]  /*0320*/  FSETP.GT.AND P4, PT, R15.reuse, RZ, PT ;  /* 0x000000ff0f00720b */ /* 0x040fe20003f84000 */
[----:B------:R-:W-:Y:S01]  /*0330*/  @!P0 IMAD.MOV R10, RZ, RZ, R0 ;  /* 0x000000ffff0a8224 */ /* 0x000fe200078e0200 */
[----:B------:R-:W-:Y:S01]  /*0340*/  FSETP.LT.AND P3, PT, R14, 1.00000001504746621988e+30, P3 ;  /* 0x7149f2ca0e00780b */ /* 0x000fe20001f61000 */
[----:B------:R-:W-:Y:S01]  /*0350*/  @P0 FADD R3, R8, R3 ;  /* 0x0000000308030221 */ /* 0x000fe20000000000 */
[----:B------:R-:W-:Y:S01]  /*0360*/  FSETP.LT.AND P4, PT, R15, 1.00000001504746621988e+30, P4 ;  /* 0x7149f2ca0f00780b */ /* 0x000fe20002781000 */
[----:B------:R-:W-:Y:S01]  /*0370*/  VIADD R0, R10, 0x1 ;  /* 0x000000010a007836 */ /* 0x000fe20000000000 */
[----:B------:R-:W-:Y:S01]  /*0380*/  FSETP.GT.AND P6, PT, R16, RZ, PT ;  /* 0x000000ff1000720b */ /* 0x000fe20003fc4000 */
[----:B------:R-:W-:Y:S02]  /*0390*/  @!P1 IMAD.MOV R0, RZ, RZ, R10 ;  /* 0x000000ffff009224 */ /* 0x000fe400078e020a */
[----:B------:R-:W-:Y:S01]  /*03a0*/  @P1 FADD R3, R3, R12 ;  /* 0x0000000c03031221 */ /* 0x000fe20000000000 */
[----:B------:R-:W-:Y:S01]  /*03b0*/  FSETP.GT.AND P1, PT, R17, RZ, PT ;  /* 0x000000ff1100720b */ /* 0x000fe20003f24000 */
[----:B0-----:R-:W-:Y:S01]  /*03c0*/  VIADD R6, R0, 0x1 ;  /* 0x0000000100067836 */ /* 0x001fe20000000000 */
[----:B------:R-:W-:Y:S01]  /*03d0*/  FSETP.LT.AND P0, PT, R16, 1.00000001504746621988e+30, P6 ;  /* 0x7149f2ca1000780b */ /* 0x000fe20003701000 */
[----:B------:R-:W-:-:S02]  /*03e0*/  @!P2 IMAD.MOV R6, RZ, RZ, R0 ;  /* 0x000000ffff06a224 */ /* 0x000fc400078e0200 */
[----:B------:R-:W-:Y:S01]  /*03f0*/  @P2 FADD R3, R3, R13 ;  /* 0x0000000d03032221 */ /* 0x000fe20000000000 */
[----:B------:R-:W-:Y:S01]  /*0400*/  FSETP.LT.AND P1, PT, R17, 1.00000001504746621988e+30, P1 ;  /* 0x7149f2ca1100780b */ /* 0x000fe20000f21000 */
[----:B------:R-:W-:Y:S02]  /*0410*/  VIADD R0, R6, 0x1 ;  /* 0x0000000106007836 */ /* 0x000fe40000000000 */
[----:B------:R-:W-:Y:S01]  /*0420*/  @P3 FADD R3, R3, R14 ;  /* 0x0000000e03033221 */ /* 0x000fe20000000000 */
[----:B------:R-:W-:Y:S01]  /*0430*/  @!P3 IMAD.MOV R0, RZ, RZ, R6 ;  /* 0x000000ffff00b224 */ /* 0x000fe200078e0206 */
[----:B------:R-:W-:Y:S02]  /*0440*/  FSETP.GT.AND P2, PT, R18, RZ, PT ;  /* 0x000000ff1200720b */ /* 0x000fe40003f44000 */
[----:B------:R-:W-:Y:S01]  /*0450*/  @P4 FADD R3, R3, R15 ;  /* 0x0000000f03034221 */ /* 0x000fe20000000000 */
[----:B------:R-:W-:Y:S01]  /*0460*/  VIADD R6, R0, 0x1 ;  /* 0x0000000100067836 */ /* 0x000fe20000000000 */
[----:B------:R-:W-:Y:S01]  /*0470*/  FSETP.LT.AND P2, PT, R18, 1.00000001504746621988e+30, P2 ;  /* 0x7149f2ca1200780b */ /* 0x000fe20001741000 */
[----:B------:R-:W-:-:S02]  /*0480*/  @!P4 IMAD.MOV R6, RZ, RZ, R0 ;  /* 0x000000ffff06c224 */ /* 0x000fc400078e0200 */
[----:B------:R-:W-:Y:S02]  /*0490*/  @P0 FADD R3, R3, R16 ;  /* 0x0000001003030221 */ /* 0x000fe40000000000 */
[C---:B------:R-:W-:Y:S01]  /*04a0*/  VIADD R0, R6.reuse, 0x1 ;  /* 0x0000000106007836 */ /* 0x040fe20000000000 */
[----:B------:R-:W-:Y:S01]  /*04b0*/  @!P0 IADD3 R0, PT, PT, R6, RZ, RZ ;  /* 0x000000ff06008210 */ /* 0x000fe20007ffe0ff */
[----:B------:R-:W-:Y:S01]  /*04c0*/  @P1 FADD R3, R3, R17 ;  /* 0x0000001103031221 */ /* 0x000fe20000000000 */
[----:B------:R-:W-:-:S03]  /*04d0*/  ISETP.NE.AND P0, PT, R20, RZ, PT ;  /* 0x000000ff1400720c */ /* 0x000fc60003f05270 */
[----:B------:R-:W-:Y:S02]  /*04e0*/  VIADD R6, R0, 0x1 ;  /* 0x0000000100067836 */ /* 0x000fe40000000000 */
[----:B------:R-:W-:Y:S02]  /*04f0*/  @!P1 IMAD.MOV R6, RZ, RZ, R0 ;  /* 0x000000ffff069224 */ /* 0x000fe400078e0200 */
[----:B------:R-:W-:Y:S02]  /*0500*/  @P2 FADD R3, R3, R18 ;  /* 0x0000001203032221 */ /* 0x000fe40000000000 */
[----:B------:R-:W-:Y:S02]  /*0510*/  VIADD R0, R6, 0x1 ;  /* 0x0000000106007836 */ /* 0x000fe40000000000 */
[----:B------:R-:W-:Y:S02]  /*0520*/  @!P2 IMAD.MOV R0, RZ, RZ, R6 ;  /* 0x000000ffff00a224 */ /* 0x000fe400078e0206 */
[----:B------:R-:W-:Y:S05]  /*0530*/  @P0 BRA `(.L_x_66) ;  /* 0xfffffffc00240947 */ /* 0x000fea000383ffff */
.L_x_65:
[----:B------:R-:W-:Y:S05]  /*0540*/  @!P5 BRA `(.L_x_64) ;  /* 0x00000004002cd947 */ /* 0x000fea0003800000 */
[----:B------:R-:W-:Y:S02]  /*0550*/  ISETP.GE.U32.AND P0, PT, R19, 0x4, PT ;  /* 0x000000041300780c */ /* 0x000fe40003f06070 */
[----:B------:R-:W-:-:S04]  /*0560*/  LOP3.LUT R13, R9, 0x3, RZ, 0xc0, !PT ;  /* 0x00000003090d7812 */ /* 0x000fc800078ec0ff */
[----:B------:R-:W-:-:S07]  /*0570*/  ISETP.NE.AND P3, PT, R13, RZ, PT ;  /* 0x000000ff0d00720c */ /* 0x000fce0003f65270 */
[----:B------:R-:W-:Y:S06]  /*0580*/  @!P0 BRA `(.L_x_67) ;  /* 0x0000000000708947 */ /* 0x000fec0003800000 */
[----:B------:R-:W1:Y:S01]  /*0590*/  LDC.64 R6, c[0x0][0x380] ;  /* 0x0000e000ff067b82 */ /* 0x000e620000000a00 */
[----:B------:R-:W-:-:S04]  /*05a0*/  IMAD.IADD R11, R4, 0x1, R5 ;  /* 0x00000001040b7824 */ /* 0x000fc800078e0205 */
[----:B-1----:R-:W-:-:S05]  /*05b0*/  IMAD.WIDE R6, R11, 0x4, R6 ;  /* 0x000000040b067825 */ /* 0x002fca00078e0206 */
[----:B0-----:R-:W2:Y:S04]  /*05c0*/  LDG.E.CONSTANT R8, desc[UR6][R6.64] ;  /* 0x0000000606087981 */ /* 0x001ea8000c1e9900 */
[----:B------:R-:W3:Y:S04]  /*05d0*/  LDG.E.CONSTANT R12, desc[UR6][R6.64+0x4] ;  /* 0x00000406060c7981 */ /* 0x000ee8000c1e9900 */
[----:B------:R-:W4:Y:S04]  /*05e0*/  LDG.E.CONSTANT R14, desc[UR6][R6.64+0x8] ;  /* 0x00000806060e7981 */ /* 0x000f28000c1e9900 */
[----:B------:R-:W5:Y:S01]  /*05f0*/  LDG.E.CONSTANT R16, desc[UR6][R6.64+0xc] ;  /* 0x00000c0606107981 */ /* 0x000f62000c1e9900 */
[----:B------:R-:W-:-:S02]  /*0600*/  VIADD R10, R0, 0x1 ;  /* 0x00000001000a7836 */ /* 0x000fc40000000000 */
[----:B------:R-:W-:Y:S01]  /*0610*/  VIADD R5, R5, 0x4 ;  /* 0x0000000405057836 */ /* 0x000fe20000000000 */
[----:B--2---:R-:W-:-:S04]  /*0620*/  FSETP.GT.AND P0, PT, R8, RZ, PT ;  /* 0x000000ff0800720b */ /* 0x004fc80003f04000 */
[----:B------:R-:W-:Y:S02]  /*0630*/  FSETP.LT.AND P0, PT, R8, 1.00000001504746621988e+30, P0 ;  /* 0x7149f2ca0800780b */ /* 0x000fe40000701000 */
[----:B---3--:R-:W-:Y:S02]  /*0640*/  FSETP.GT.AND P1, PT, R12, RZ, PT ;  /* 0x000000ff0c00720b */ /* 0x008fe40003f24000 */
[----:B----4-:R-:W-:Y:S02]  /*0650*/  FSETP.GT.AND P2, PT, R14, RZ, PT ;  /* 0x000000ff0e00720b */ /* 0x010fe40003f44000 */
[----:B------:R-:W-:Y:S02]  /*0660*/  FSETP.LT.AND P1, PT, R12, 1.00000001504746621988e+30, P1 ;  /* 0x7149f2ca0c00780b */ /* 0x000fe40000f21000 */
[----:B------:R-:W-:Y:S02]  /*0670*/  FSETP.LT.AND P2, PT, R14, 1.00000001504746621988e+30, P2 ;  /* 0x7149f2ca0e00780b */ /* 0x000fe40001741000 */
[----:B-----5:R-:W-:-:S03]  /*0680*/  FSETP.GT.AND P4, PT, R16, RZ, PT ;  /* 0x000000ff1000720b */ /* 0x020fc60003f84000 */
[----:B------:R-:W-:Y:S01]  /*0690*/  @!P0 IMAD.MOV R10, RZ, RZ, R0 ;  /* 0x000000ffff0a8224 */ /* 0x000fe200078e0200 */
[----:B------:R-:W-:Y:S01]  /*06a0*/  FSETP.LT.AND P4, PT, R16, 1.00000001504746621988e+30, P4 ;  /* 0x7149f2ca1000780b */ /* 0x000fe20002781000 */
[----:B------:R-:W-:Y:S02]  /*06b0*/  @P0 FADD R3, R3, R8 ;  /* 0x0000000803030221 */ /* 0x000fe40000000000 */
[----:B------:R-:W-:Y:S02]  /*06c0*/  VIADD R0, R10, 0x1 ;  /* 0x000000010a007836 */ /* 0x000fe40000000000 */
[----:B------:R-:W-:Y:S02]  /*06d0*/  @!P1 IMAD.MOV R0, RZ, RZ, R10 ;  /* 0x000000ffff009224 */ /* 0x000fe400078e020a */
[----:B------:R-:W-:Y:S02]  /*06e0*/  @P1 FADD R3, R3, R12 ;  /* 0x0000000c03031221 */ /* 0x000fe40000000000 */
[----:B------:R-:W-:-:S02]  /*06f0*/  VIADD R6, R0, 0x1 ;  /* 0x0000000100067836 */ /* 0x000fc40000000000 */
[----:B------:R-:W-:Y:S01]  /*0700*/  @P2 FADD R3, R3, R14 ;  /* 0x0000000e03032221 */ /* 0x000fe20000000000 */
[----:B------:R-:W-:-:S03]  /*0710*/  @!P2 IMAD.MOV R6, RZ, RZ, R0 ;  /* 0x000000ffff06a224 */ /* 0x000fc600078e0200 */
[----:B------:R-:W-:Y:S01]  /*0720*/  @P4 FADD R3, R3, R16 ;  /* 0x0000001003034221 */ /* 0x000fe20000000000 */
[C---:B------:R-:W-:Y:S01]  /*0730*/  VIADD R0, R6.reuse, 0x1 ;  /* 0x0000000106007836 */ /* 0x040fe20000000000 */
[----:B------:R-:W-:-:S07]  /*0740*/  @!P4 IADD3 R0, PT, PT, R6, RZ, RZ ;  /* 0x000000ff0600c210 */ /* 0x000fce0007ffe0ff */
.L_x_67:
[----:B------:R-:W-:Y:S05]  /*0750*/  @!P3 BRA `(.L_x_64) ;  /* 0x0000000000a8b947 */ /* 0x000fea0003800000 */
[----:B------:R-:W-:Y:S02]  /*0760*/  ISETP.NE.AND P4, PT, R13, 0x1, PT ;  /* 0x000000010d00780c */ /* 0x000fe40003f85270 */
[----:B------:R-:W-:-:S04]  /*0770*/  LOP3.LUT R9, R9, 0x1, RZ, 0xc0, !PT ;  /* 0x0000000109097812 */ /* 0x000fc800078ec0ff */
[----:B------:R-:W-:-:S07]  /*0780*/  ISETP.NE.U32.AND P3, PT, R9, 0x1, PT ;  /* 0x000000010900780c */ /* 0x000fce0003f65070 */
[----:B------:R-:W1:Y:S01]  /*0790*/  @P4 LDC.64 R6, c[0x0][0x380] ;  /* 0x0000e000ff064b82 */ /* 0x000e620000000a00 */
[----:B------:R-:W-:-:S07]  /*07a0*/  @P4 IMAD.IADD R11, R4, 0x1, R5 ;  /* 0x00000001040b4824 */ /* 0x000fce00078e0205 */
[----:B------:R-:W2:Y:S01]  /*07b0*/  @!P3 LDC.64 R8, c[0x0][0x380] ;  /* 0x0000e000ff08bb82 */ /* 0x000ea20000000a00 */
[----:B------:R-:W-:Y:S02]  /*07c0*/  @P4 VIADD R5, R5, 0x2 ;  /* 0x0000000205054836 */ /* 0x000fe40000000000 */
[----:B-1----:R-:W-:-:S05]  /*07d0*/  @P4 IMAD.WIDE R6, R11, 0x4, R6 ;  /* 0x000000040b064825 */ /* 0x002fca00078e0206 */
[----:B0-----:R-:W3:Y:S01]  /*07e0*/  @P4 LDG.E.CONSTANT R10, desc[UR6][R6.64] ;  /* 0x00000006060a4981 */ /* 0x001ee2000c1e9900 */
[----:B------:R-:W-:-:S03]  /*07f0*/  @!P3 IMAD.IADD R5, R4, 0x1, R5 ;  /* 0x000000010405b824 */ /* 0x000fc600078e0205 */
[----:B------:R-:W4:Y:S01]  /*0800*/  @P4 LDG.E.CONSTANT R12, desc[UR6][R6.64+0x4] ;  /* 0x00000406060c4981 */ /* 0x000f22000c1e9900 */
[----:B--2---:R-:W-:-:S05]  /*0810*/  @!P3 IMAD.WIDE R4, R5, 0x4, R8 ;  /* 0x000000040504b825 */ /* 0x004fca00078e0208 */
[----:B------:R0:W2:Y:S01]  /*0820*/  @!P3 LDG.E.CONSTANT R8, desc[UR6][R4.64] ;  /* 0x000000060408b981 */ /* 0x0000a2000c1e9900 */
[----:B------:R-:W-:Y:S02]  /*0830*/  PLOP3.LUT P1, PT, PT, PT, PT, 0x80, 0x8 ;  /* 0x000000000008781c */ /* 0x000fe40003f2f070 */
[----:B------:R-:W-:Y:S02]  /*0840*/  PLOP3.LUT P6, PT, PT, PT, PT, 0x8, 0x80 ;  /* 0x000000000080781c */ /* 0x000fe40003fce170 */
[----:B------:R-:W-:Y:S01]  /*0850*/  PLOP3.LUT P5, PT, PT, PT, PT, 0x8, 0x80 ;  /* 0x000000000080781c */ /* 0x000fe20003fae170 */
[----:B0-----:R-:W-:Y:S01]  /*0860*/  @P4 VIADD R4, R0, 0x1 ;  /* 0x0000000100044836 */ /* 0x001fe20000000000 */
[----:B---3--:R-:W-:-:S04]  /*0870*/  @P4 FSETP.GT.AND P0, PT, R10, RZ, PT ;  /* 0x000000ff0a00420b */ /* 0x008fc80003f04000 */
[----:B------:R-:W-:Y:S02]  /*0880*/  @P4 FSETP.LT.AND P0, PT, R10, 1.00000001504746621988e+30, P0 ;  /* 0x7149f2ca0a00480b */ /* 0x000fe40000701000 */
[C---:B----4-:R-:W-:Y:S02]  /*0890*/  @P4 FSETP.GT.AND P2, PT, R12.reuse, RZ, PT ;  /* 0x000000ff0c00420b */ /* 0x050fe40003f44000 */
[----:B------:R-:W-:Y:S02]  /*08a0*/  @P4 PLOP3.LUT P1, PT, P0, PT, PT, 0x80, 0x8 ;  /* 0x000000000008481c */ /* 0x000fe4000072f070 */
[----:B------:R-:W-:Y:S02]  /*08b0*/  @P4 FSETP.LT.AND P2, PT, R12, 1.00000001504746621988e+30, P2 ;  /* 0x7149f2ca0c00480b */ /* 0x000fe40001741000 */
[----:B------:R-:W-:Y:S02]  /*08c0*/  @P4 PLOP3.LUT P6, PT, P0, PT, PT, 0x80, 0x8 ;  /* 0x000000000008481c */ /* 0x000fe400007cf070 */
[----:B------:R-:W-:-:S02]  /*08d0*/  @P4 PLOP3.LUT P5, PT, P2, PT, PT, 0x80, 0x8 ;  /* 0x000000000008481c */ /* 0x000fc400017af070 */
[----:B------:R-:W-:Y:S02]  /*08e0*/  PLOP3.LUT P0, PT, PT, PT, PT, 0x80, 0x8 ;  /* 0x000000000008781c */ /* 0x000fe40003f0f070 */
[----:B------:R-:W-:-:S03]  /*08f0*/  @P4 PLOP3.LUT P0, PT, P2, PT, PT, 0x80, 0x8 ;  /* 0x000000000008481c */ /* 0x000fc6000170f070 */
[----:B------:R-:W-:Y:S01]  /*0900*/  @!P1 IMAD.MOV R4, RZ, RZ, R0 ;  /* 0x000000ffff049224 */ /* 0x000fe200078e0200 */
[----:B--2---:R-:W-:-:S03]  /*0910*/  @!P3 FSETP.GT.AND P1, PT, R8, RZ, PT ;  /* 0x000000ff0800b20b */ /* 0x004fc60003f24000 */
[----:B------:R-:W-:Y:S01]  /*0920*/  @P6 FADD R3, R3, R10 ;  /* 0x0000000a03036221 */ /* 0x000fe20000000000 */
[----:B------:R-:W-:Y:S01]  /*0930*/  @!P3 FSETP.LT.AND P2, PT, R8, 1.00000001504746621988e+30, P1 ;  /* 0x7149f2ca0800b80b */ /* 0x000fe20000f41000 */
[----:B------:R-:W-:Y:S01]  /*0940*/  @P4 VIADD R5, R4, 0x1 ;  /* 0x0000000104054836 */ /* 0x000fe20000000000 */
[----:B------:R-:W-:Y:S01]  /*0950*/  PLOP3.LUT P1, PT, PT, PT, PT, 0x80, 0x8 ;  /* 0x000000000008781c */ /* 0x000fe20003f2f070 */
[----:B------:R-:W-:Y:S01]  /*0960*/  @P5 FADD R3, R3, R12 ;  /* 0x0000000c03035221 */ /* 0x000fe20000000000 */
[----:B------:R-:W-:Y:S01]  /*0970*/  @!P3 PLOP3.LUT P1, PT, P2, PT, PT, 0x80, 0x8 ;  /* 0x000000000008b81c */ /* 0x000fe2000172f070 */
[----:B------:R-:W-:Y:S01]  /*0980*/  @!P0 IMAD.MOV R5, RZ, RZ, R4 ;  /* 0x000000ffff058224 */ /* 0x000fe200078e0204 */
[----:B------:R-:W-:Y:S02]  /*0990*/  PLOP3.LUT P5, PT, PT, PT, PT, 0x8, 0x80 ;  /* 0x000000000080781c */ /* 0x000fe40003fae170 */
[----:B------:R-:W-:Y:S01]  /*09a0*/  @!P3 PLOP3.LUT P5, PT, P2, PT, PT, 0x80, 0x8 ;  /* 0x000000000008b81c */ /* 0x000fe200017af070 */
[----:B------:R-:W-:-:S04]  /*09b0*/  @P4 IMAD.MOV.U32 R0, RZ, RZ, R5 ;  /* 0x000000ffff004224 */ /* 0x000fc800078e0005 */
[----:B------:R-:W-:-:S04]  /*09c0*/  @!P3 VIADD R4, R0, 0x1 ;  /* 0x000000010004b836 */ /* 0x000fc80000000000 */
[----:B------:R-:W-:-:S04]  /*09d0*/  @!P1 IMAD.MOV R4, RZ, RZ, R0 ;  /* 0x000000ffff049224 */ /* 0x000fc800078e0200 */
[----:B------:R-:W-:Y:S01]  /*09e0*/  @P5 FADD R3, R3, R8 ;  /* 0x0000000803035221 */ /* 0x000fe20000000000 */
[----:B------:R-:W-:-:S07]  /*09f0*/  @!P3 IMAD.MOV.U32 R0, RZ, RZ, R4 ;  /* 0x000000ffff00b224 */ /* 0x000fce00078e0004 */
.L_x_64:
[----:B------:R-:W-:-:S04]  /*0a00*/  ISETP.NE.AND P0, PT, R0, RZ, PT ;  /* 0x000000ff0000720c */ /* 0x000fc80003f05270 */
[----:B------:R-:W-:-:S13]  /*0a10*/  FSETP.LEU.OR P0, PT, R3, 1.00000001335143196e-10, !P0 ;  /* 0x2edbe6ff0300780b */ /* 0x000fda000470b400 */
[----:B------:R-:W-:Y:S05]  /*0a20*/  @P0 BRA `(.L_x_68) ;  /* 0x0000000000480947 */ /* 0x000fea0003800000 */
[----:B------:R-:W1:Y:S01]  /*0a30*/  MUFU.RCP R4, R3 ;  /* 0x0000000300047308 */ /* 0x000e620000001000 */
[----:B------:R-:W-:Y:S01]  /*0a40*/  I2FP.F32.U32 R0, R0 ;  /* 0x0000000000007245 */ /* 0x000fe20000201000 */
[----:B------:R-:W-:Y:S06]  /*0a50*/  BSSY.RECONVERGENT B0, `(.L_x_69) ;  /* 0x000000b000007945 */ /* 0x000fec0003800200 */
[----:B------:R-:W2:Y:S01]  /*0a60*/  FCHK P0, R0, R3 ;  /* 0x0000000300007302 */ /* 0x000ea20000000000 */
[----:B-1----:R-:W-:-:S04]  /*0a70*/  FFMA R5, R4, -R3, 1 ;  /* 0x3f80000004057423 */ /* 0x002fc80000000803 */
[----:B------:R-:W-:-:S04]  /*0a80*/  FFMA R5, R4, R5, R4 ;  /* 0x0000000504057223 */ /* 0x000fc80000000004 */
[----:B------:R-:W-:-:S04]  /*0a90*/  FFMA R4, R0, R5, RZ ;  /* 0x0000000500047223 */ /* 0x000fc800000000ff */
[----:B------:R-:W-:-:S04]  /*0aa0*/  FFMA R6, R4, -R3, R0 ;  /* 0x8000000304067223 */ /* 0x000fc80000000000 */
[----:B------:R-:W-:Y:S01]  /*0ab0*/  FFMA R7, R5, R6, R4 ;  /* 0x0000000605077223 */ /* 0x000fe20000000004 */
[----:B--2---:R-:W-:Y:S06]  /*0ac0*/  @!P0 BRA `(.L_x_70) ;  /* 0x00000000000c8947 */ /* 0x004fec0003800000 */
[----:B------:R-:W-:-:S07]  /*0ad0*/  MOV R4, 0xaf0 ;  /* 0x00000af000047802 */ /* 0x000fce0000000f00 */
[----:B0-----:R-:W-:Y:S05]  /*0ae0*/  CALL.REL.NOINC `($__internal_3_$__cuda_sm3x_div_rn_noftz_f32_slowpath) ;  /* 0x0000000000287944 */ /* 0x001fea0003c00000 */
[----:B------:R-:W-:-:S07]  /*0af0*/  IMAD.MOV.U32 R7, RZ, RZ, R0 ;  /* 0x000000ffff077224 */ /* 0x000fce00078e0000 */
.L_x_70:
[----:B0-----:R-:W-:Y:S05]  /*0b00*/  BSYNC.RECONVERGENT B0 ;  /* 0x0000000000007941 */ /* 0x001fea0003800200 */
.L_x_69:
[----:B------:R-:W0:Y:S02]  /*0b10*/  LDC.64 R4, c[0x0][0x388] ;  /* 0x0000e200ff047b82 */ /* 0x000e240000000a00 */
[----:B0-----:R-:W-:-:S05]  /*0b20*/  IMAD.WIDE R2, R2, 0x4, R4 ;  /* 0x0000000402027825 */ /* 0x001fca00078e0204 */
[----:B------:R-:W-:Y:S01]  /*0b30*/  STG.E desc[UR6][R2.64], R7 ;  /* 0x0000000702007986 */ /* 0x000fe2000c101906 */
[----:B------:R-:W-:Y:S05]  /*0b40*/  EXIT ;  /* 0x000000000000794d */ /* 0x000fea0003800000 */
.L_x_68:
[----:B------:R-:W1:Y:S02]  /*0b50*/  LDC.64 R4, c[0x0][0x388] ;  /* 0x0000e200ff047b82 */ /* 0x000e640000000a00 */
[----:B-1----:R-:W-:-:S05]  /*0b60*/  IMAD.WIDE R4, R2, 0x4, R4 ;  /* 0x0000000402047825 */ /* 0x002fca00078e0204 */
[----:B0-----:R-:W-:Y:S01]  /*0b70*/  STG.E desc[UR6][R4.64], RZ ;  /* 0x000000ff04007986 */ /* 0x001fe2000c101906 */
[----:B------:R-:W-:Y:S05]  /*0b80*/  EXIT ;  /* 0x000000000000794d */ /* 0x000fea0003800000 */
        .weak           $__internal_3_$__cuda_sm3x_div_rn_noftz_f32_slowpath
        .type           $__internal_3_$__cuda_sm3x_div_rn_noftz_f32_slowpath,@function
        .size           $__internal_3_$__cuda_sm3x_div_rn_noftz_f32_slowpath,(.L_x_182 - $__internal_3_$__cuda_sm3x_div_rn_noftz_f32_slowpath)
$__internal_3_$__cuda_sm3x_div_rn_noftz_f32_slowpath:
[----:B------:R-:W-:Y:S01]  /*0b90*/  SHF.R.U32.HI R6, RZ, 0x17, R3 ;  /* 0x00000017ff067819 */ /* 0x000fe20000011603 */
[----:B------:R-:W-:Y:S01]  /*0ba0*/  BSSY.RECONVERGENT B1, `(.L_x_71) ;  /* 0x0000063000017945 */ /* 0x000fe20003800200 */
[--C-:B------:R-:W-:Y:S02]  /*0bb0*/  SHF.R.U32.HI R5, RZ, 0x17, R0.reuse ;  /* 0x00000017ff057819 */ /* 0x100fe40000011600 */
[----:B------:R-:W-:Y:S02]  /*0bc0*/  LOP3.LUT R11, R6, 0xff, RZ, 0xc0, !PT ;  /* 0x000000ff060b7812 */ /* 0x000fe400078ec0ff */
[----:B------:R-:W-:Y:S01]  /*0bd0*/  LOP3.LUT R8, R5, 0xff, RZ, 0xc0, !PT ;  /* 0x000000ff05087812 */ /* 0x000fe200078ec0ff */
[----:B------:R-:W-:Y:S02]  /*0be0*/  IMAD.MOV.U32 R5, RZ, RZ, R0 ;  /* 0x000000ffff057224 */ /* 0x000fe400078e0000 */
[----:B------:R-:W-:Y:S02]  /*0bf0*/  VIADD R9, R11, 0xffffffff ;  /* 0xffffffff0b097836 */ /* 0x000fe40000000000 */
[----:B------:R-:W-:-:S03]  /*0c00*/  VIADD R7, R8, 0xffffffff ;  /* 0xffffffff08077836 */ /* 0x000fc60000000000 */
        /* <DEDUP_REMOVED lines=27> */
.L_x_72:
[----:B------:R-:W-:Y:S01]  /*0dc0*/  LEA R0, R11, 0xc0800000, 0x17 ;  /* 0xc08000000b007811 */ /* 0x000fe200078eb8ff */
[----:B------:R-:W-:Y:S01]  /*0dd0*/  VIADD R8, R8, 0xffffff81 ;  /* 0xffffff8108087836 */ /* 0x000fe20000000000 */
[----:B------:R-:W-:Y:S03]  /*0de0*/  BSSY.RECONVERGENT B2, `(.L_x_77) ;  /* 0x0000035000027945 */ /* 0x000fe60003800200 */
[----:B------:R-:W-:Y:S02]  /*0df0*/  IMAD.IADD R3, R3, 0x1, -R0 ;  /* 0x0000000103037824 */ /* 0x000fe400078e0a00 */
[----:B------:R-:W-:Y:S02]  /*0e00*/  IMAD R0, R8, -0x800000, R5 ;  /* 0xff80000008007824 */ /* 0x000fe400078e0205 */
[----:B------:R-:W0:Y:S01]  /*0e10*/  MUFU.RCP R7, R3 ;  /* 0x0000000300077308 */ /* 0x000e220000001000 */
[----:B------:R-:W-:-:S04]  /*0e20*/  FADD.FTZ R9, -R3, -RZ ;  /* 0x800000ff03097221 */ /* 0x000fc80000010100 */
[----:B0-----:R-:W-:-:S04]  /*0e30*/  FFMA R10, R7, R9, 1 ;  /* 0x3f800000070a7423 */ /* 0x001fc80000000009 */
[----:B------:R-:W-:-:S04]  /*0e40*/  FFMA R12, R7, R10, R7 ;  /* 0x0000000a070c7223 */ /* 0x000fc80000000007 */
[----:B------:R-:W-:-:S04]  /*0e50*/  FFMA R5, R0, R12, RZ ;  /* 0x0000000c00057223 */ /* 0x000fc800000000ff */
[----:B------:R-:W-:-:S04]  /*0e60*/  FFMA R10, R9, R5, R0 ;  /* 0x00000005090a7223 */ /* 0x000fc80000000000 */
[----:B------:R-:W-:Y:S01]  /*0e70*/  FFMA R7, R12, R10, R5 ;  /* 0x0000000a0c077223 */ /* 0x000fe20000000005 */
[----:B------:R-:W-:-:S03]  /*0e80*/  IADD3 R5, PT, PT, R8, 0x7f, -R11 ;  /* 0x0000007f08057810 */ /* 0x000fc60007ffe80b */
[----:B------:R-:W-:Y:S02]  /*0e90*/  FFMA R10, R9, R7, R0 ;  /* 0x00000007090a7223 */ /* 0x000fe40000000000 */
[----:B------:R-:W-:Y:S02]  /*0ea0*/  IMAD.IADD R5, R5, 0x1, R6 ;  /* 0x0000000105057824 */ /* 0x000fe400078e0206 */
        /* <DEDUP_REMOVED lines=15> */
[C---:B------:R-:W-:Y:S02]  /*0fa0*/  VIADD R8, R9.reuse, 0x20 ;  /* 0x0000002009087836 */ /* 0x040fe40000000000 */
[CCC-:B------:R-:W-:Y:S01]  /*0fb0*/  FFMA.RM R6, R12.reuse, R10.reuse, R7.reuse ;  /* 0x0000000a0c067223 */ /* 0x1c0fe20000004007 */
[----:B------:R-:W-:Y:S02]  /*0fc0*/  ISETP.NE.AND P2, PT, R9, RZ, PT ;  /* 0x000000ff0900720c */ /* 0x000fe40003f45270 */
[----:B------:R-:W-:Y:S01]  /*0fd0*/  LOP3.LUT R5, R3, 0x7fffff, RZ, 0xc0, !PT ;  /* 0x007fffff03057812 */ /* 0x000fe200078ec0ff */
[----:B------:R-:W-:Y:S01]  /*0fe0*/  FFMA.RP R3, R12, R10, R7 ;  /* 0x0000000a0c037223 */ /* 0x000fe20000008007 */
[----:B------:R-:W-:Y:S01]  /*0ff0*/  IMAD.MOV R7, RZ, RZ, -R9 ;  /* 0x000000ffff077224 */ /* 0x000fe200078e0a09 */
[----:B------:R-:W-:Y:S02]  /*1000*/  ISETP.NE.AND P1, PT, R9, RZ, PT ;  /* 0x000000ff0900720c */ /* 0x000fe40003f25270 */
[----:B------:R-:W-:-:S02]  /*1010*/  LOP3.LUT R5, R5, 0x800000, RZ, 0xfc, !PT ;  /* 0x0080000005057812 */ /* 0x000fc400078efcff */
[----:B------:R-:W-:Y:S02]  /*1020*/  FSETP.NEU.FTZ.AND P0, PT, R3, R6, PT ;  /* 0x000000060300720b */ /* 0x000fe40003f1d000 */
[----:B------:R-:W-:Y:S02]  /*1030*/  SHF.L.U32 R8, R5, R8, RZ ;  /* 0x0000000805087219 */ /* 0x000fe400000006ff */
        /* <DEDUP_REMOVED lines=11> */
.L_x_79:
[----:B------:R-:W-:-:S04]  /*10f0*/  LOP3.LUT R0, R0, 0x80000000, RZ, 0xc0, !PT ;  /* 0x8000000000007812 */ /* 0x000fc800078ec0ff */
[----:B------:R-:W-:Y:S01]  /*1100*/  LOP3.LUT R0, R0, 0x7f800000, RZ, 0xfc, !PT ;  /* 0x7f80000000007812 */ /* 0x000fe200078efcff */
[----:B------:R-:W-:Y:S06]  /*1110*/  BRA `(.L_x_80) ;  /* 0x0000000000047947 */ /* 0x000fec0003800000 */
.L_x_78:
[----:B------:R-:W-:-:S07]  /*1120*/  IMAD R0, R5, 0x800000, R0 ;  /* 0x0080000005007824 */ /* 0x000fce00078e0200 */
.L_x_80:
[----:B------:R-:W-:Y:S05]  /*1130*/  BSYNC.RECONVERGENT B2 ;  /* 0x0000000000027941 */ /* 0x000fea0003800200 */
.L_x_77:
[----:B------:R-:W-:Y:S05]  /*1140*/  BRA `(.L_x_81) ;  /* 0x0000000000207947 */ /* 0x000fea0003800000 */
.L_x_76:
[----:B------:R-:W-:-:S04]  /*1150*/  LOP3.LUT R0, R3, 0x80000000, R5, 0x48, !PT ;  /* 0x8000000003007812 */ /* 0x000fc800078e4805 */
[----:B------:R-:W-:Y:S01]  /*1160*/  LOP3.LUT R0, R0, 0x7f800000, RZ, 0xfc, !PT ;  /* 0x7f80000000007812 */ /* 0x000fe200078efcff */
[----:B------:R-:W-:Y:S06]  /*1170*/  BRA `(.L_x_81) ;  /* 0x0000000000147947 */ /* 0x000fec0003800000 */
.L_x_75:
[----:B------:R-:W-:Y:S01]  /*1180*/  LOP3.LUT R0, R3, 0x80000000, R5, 0x48, !PT ;  /* 0x8000000003007812 */ /* 0x000fe200078e4805 */
[----:B------:R-:W-:Y:S06]  /*1190*/  BRA `(.L_x_81) ;  /* 0x00000000000c7947 */ /* 0x000fec0003800000 */
.L_x_74:
[----:B------:R-:W0:Y:S01]  /*11a0*/  MUFU.RSQ R0, -QNAN ;  /* 0xffc0000000007908 */ /* 0x000e220000001400 */
[----:B------:R-:W-:Y:S05]  /*11b0*/  BRA `(.L_x_81) ;  /* 0x0000000000047947 */ /* 0x000fea0003800000 */
.L_x_73:
[----:B------:R-:W-:-:S07]  /*11c0*/  FADD.FTZ R0, R0, R3 ;  /* 0x0000000300007221 */ /* 0x000fce0000010000 */
.L_x_81:
[----:B------:R-:W-:Y:S05]  /*11d0*/  BSYNC.RECONVERGENT B1 ;  /* 0x0000000000017941 */ /* 0x000fea0003800200 */
.L_x_71:
[----:B------:R-:W-:-:S04]  /*11e0*/  IMAD.MOV.U32 R5, RZ, RZ, 0x0 ;  /* 0x00000000ff057424 */ /* 0x000fc800078e00ff */
[----:B0-----:R-:W-:Y:S05]  /*11f0*/  RET.REL.NODEC R4 `(calculate_closeness_centrality) ;  /* 0xffffffec04807950 */ /* 0x001fea0003c3ffff */
.L_x_82:
        /* <DEDUP_REMOVED lines=16> */
.L_x_182:


//--------------------- .text.calculate_coupling_strength --------------------------
	.section	.text.calculate_coupling_strength,"ax",@progbits
	.align	128
        .global         calculate_coupling_strength
        .type           calculate_coupling_strength,@function
        .size           calculate_coupling_strength,(.L_x_183 - calculate_coupling_strength)
        .other          calculate_coupling_strength,@"STO_CUDA_ENTRY STV_DEFAULT"
calculate_coupling_strength:
.text.calculate_coupling_strength:
[----:B------:R-:W-:Y:S01]  /*0000*/  LDC R1, c[0x0][0x37c] ;  /* 0x0000df00ff017b82 */ /* 0x000fe20000000800 */
[----:B------:R-:W0:Y:S07]  /*0010*/  S2R R3, SR_TID.X ;  /* 0x0000000000037919 */ /* 0x000e2e0000002100 */
[----:B------:R-:W0:Y:S01]  /*0020*/  S2UR UR4, SR_CTAID.X ;  /* 0x00000000000479c3 */ /* 0x000e220000002500 */
[----:B------:R-:W1:Y:S01]  /*0030*/  LDCU UR5, c[0x0][0x390] ;  /* 0x00007200ff0577ac */ /* 0x000e620008000800 */
[----:B------:R-:W-:Y:S01]  /*0040*/  BSSY.RECONVERGENT B0, `(.L_x_83) ;  /* 0x000001d000007945 */ /* 0x000fe20003800200 */
[----:B------:R-:W-:Y:S01]  /*0050*/  IMAD.MOV.U32 R0, RZ, RZ, RZ ;  /* 0x000000ffff007224 */ /* 0x000fe200078e00ff */
[----:B------:R-:W2:Y:S01]  /*0060*/  LDCU.64 UR8, c[0x0][0x358] ;  /* 0x00006b00ff0877ac */ /* 0x000ea20008000a00 */
[----:B------:R-:W-:-:S03]  /*0070*/  IMAD.MOV.U32 R2, RZ, RZ, RZ ;  /* 0x000000ffff027224 */ /* 0x000fc600078e00ff */
[----:B------:R-:W0:Y:S02]  /*0080*/  LDC R4, c[0x0][0x360] ;  /* 0x0000d800ff047b82 */ /* 0x000e240000000800 */
[----:B0-----:R-:W-:-:S05]  /*0090*/  IMAD R5, R4, UR4, R3 ;  /* 0x0000000404057c24 */ /* 0x001fca000f8e0203 */
[----:B-1----:R-:W-:-:S13]  /*00a0*/  ISETP.GE.AND P0, PT, R5, UR5, PT ;  /* 0x0000000505007c0c */ /* 0x002fda000bf06270 */
[----:B--2---:R-:W-:Y:S05]  /*00b0*/  @P0 BRA `(.L_x_84) ;  /* 0x0000000000540947 */ /* 0x004fea0003800000 */
[----:B------:R-:W0:Y:S02]  /*00c0*/  LDC.64 R6, c[0x0][0x380] ;  /* 0x0000e000ff067b82 */ /* 0x000e240000000a00 */
[----:B0-----:R-:W-:-:S06]  /*00d0*/  IMAD.WIDE R6, R5, 0x4, R6 ;  /* 0x0000000405067825 */ /* 0x001fcc00078e0206 */
[----:B------:R-:W2:Y:S02]  /*00e0*/  LDG.E.CONSTANT R6, desc[UR8][R6.64] ;  /* 0x0000000806067981 */ /* 0x000ea4000c1e9900 */
[----:B--2---:R-:W-:-:S13]  /*00f0*/  FSETP.GEU.AND P0, PT, R6, 1.00000001504746621988e+30, PT ;  /* 0x7149f2ca0600780b */ /* 0x004fda0003f0e000 */
[----:B------:R-:W-:Y:S05]  /*0100*/  @P0 BRA `(.L_x_84) ;  /* 0x0000000000400947 */ /* 0x000fea0003800000 */
[----:B------:R-:W-:Y:S01]  /*0110*/  FADD R0, R6, 1 ;  /* 0x3f80000006007421 */ /* 0x000fe20000000000 */
[----:B------:R-:W-:Y:S03]  /*0120*/  BSSY.RECONVERGENT B1, `(.L_x_85) ;  /* 0x000000d000017945 */ /* 0x000fe60003800200 */
[----:B------:R-:W-:-:S05]  /*0130*/  VIADD R2, R0, 0x1800000 ;  /* 0x0180000000027836 */ /* 0x000fca0000000000 */
[----:B------:R-:W-:-:S04]  /*0140*/  LOP3.LUT R2, R2, 0x7f800000, RZ, 0xc0, !PT ;  /* 0x7f80000002027812 */ /* 0x000fc800078ec0ff */
[----:B------:R-:W-:-:S13]  /*0150*/  ISETP.GT.U32.AND P0, PT, R2, 0x1ffffff, PT ;  /* 0x01ffffff0200780c */ /* 0x000fda0003f04070 */
[----:B------:R-:W-:Y:S05]  /*0160*/  @P0 BRA `(.L_x_86) ;  /* 0x0000000000100947 */ /* 0x000fea0003800000 */
[----:B------:R-:W-:-:S07]  /*0170*/  MOV R6, 0x190 ;  /* 0x0000019000067802 */ /* 0x000fce0000000f00 */
[----:B------:R-:W-:Y:S05]  /*0180*/  CALL.REL.NOINC `($__internal_4_$__cuda_sm20_rcp_rn_f32_slowpath) ;  /* 0x0000000000e07944 */ /* 0x000fea0003c00000 */
[----:B------:R-:W-:Y:S01]  /*0190*/  IMAD.MOV.U32 R2, RZ, RZ, R5 ;  /* 0x000000ffff027224 */ /* 0x000fe200078e0005 */
[----:B------:R-:W-:Y:S06]  /*01a0*/  BRA `(.L_x_87) ;  /* 0x0000000000107947 */ /* 0x000fec0003800000 */
.L_x_86:
[----:B------:R-:W0:Y:S02]  /*01b0*/  MUFU.RCP R5, R0 ;  /* 0x0000000000057308 */ /* 0x000e240000001000 */
[----:B0-----:R-:W-:-:S04]  /*01c0*/  FFMA R2, R0, R5, -1 ;  /* 0xbf80000000027423 */ /* 0x001fc80000000005 */
[----:B------:R-:W-:-:S04]  /*01d0*/  FADD.FTZ R2, -R2, -RZ ;  /* 0x800000ff02027221 */ /* 0x000fc80000010100 */
[----:B------:R-:W-:-:S07]  /*01e0*/  FFMA R2, R5, R2, R5 ;  /* 0x0000000205027223 */ /* 0x000fce0000000005 */
.L_x_87:
[----:B------:R-:W-:Y:S05]  /*01f0*/  BSYNC.RECONVERGENT B1 ;  /* 0x0000000000017941 */ /* 0x000fea0003800200 */
.L_x_85:
[----:B------:R-:W-:-:S07]  /*0200*/  IMAD.MOV.U32 R0, RZ, RZ, 0x1 ;  /* 0x00000001ff007424 */ /* 0x000fce00078e00ff */
.L_x_84:
[----:B------:R-:W-:Y:S05]  /*0210*/  BSYNC.RECONVERGENT B0 ;  /* 0x0000000000007941 */ /* 0x000fea0003800200 */
.L_x_83:
[----:B------:R-:W0:Y:S01]  /*0220*/  S2UR UR6, SR_CgaCtaId ;  /* 0x00000000000679c3 */ /* 0x000e220000008800 */
[----:B------:R-:W-:Y:S01]  /*0230*/  UMOV UR4, 0x400 ;  /* 0x0000040000047882 */ /* 0x000fe20000000000 */
[----:B------:R-:W-:Y:S01]  /*0240*/  ISETP.GE.U32.AND P0, PT, R4, 0x2, PT ;  /* 0x000000020400780c */ /* 0x000fe20003f06070 */
[----:B------:R-:W-:Y:S02]  /*0250*/  UIADD3 UR5, UPT, UPT, UR4, 0x400, URZ ;  /* 0x0000040004057890 */ /* 0x000fe4000fffe0ff */
[----:B0-----:R-:W-:Y:S02]  /*0260*/  ULEA UR4, UR6, UR4, 0x18 ;  /* 0x0000000406047291 */ /* 0x001fe4000f8ec0ff */
[----:B------:R-:W-:-:S04]  /*0270*/  ULEA UR5, UR6, UR5, 0x18 ;  /* 0x0000000506057291 */ /* 0x000fc8000f8ec0ff */
[C---:B------:R-:W-:Y:S02]  /*0280*/  LEA R5, R3.reuse, UR4, 0x2 ;  /* 0x0000000403057c11 */ /* 0x040fe4000f8e10ff */
[----:B------:R-:W-:-:S03]  /*0290*/  LEA R7, R3, UR5, 0x2 ;  /* 0x0000000503077c11 */ /* 0x000fc6000f8e10ff */
[----:B------:R0:W-:Y:S04]  /*02a0*/  STS [R5], R2 ;  /* 0x0000000205007388 */ /* 0x0001e80000000800 */
[----:B------:R0:W-:Y:S01]  /*02b0*/  STS [R7], R0 ;  /* 0x0000000007007388 */ /* 0x0001e20000000800 */
[----:B------:R-:W-:Y:S06]  /*02c0*/  BAR.SYNC.DEFER_BLOCKING 0x0 ;  /* 0x0000000000007b1d */ /* 0x000fec0000010000 */
[----:B------:R-:W-:Y:S05]  /*02d0*/  @!P0 BRA `(.L_x_88) ;  /* 0x00000000004c8947 */ /* 0x000fea0003800000 */
.L_x_91:
[----:B------:R-:W-:Y:S01]  /*02e0*/  SHF.R.U32.HI R10, RZ, 0x1, R4 ;  /* 0x00000001ff0a7819 */ /* 0x000fe20000011604 */
[----:B------:R-:W-:Y:S03]  /*02f0*/  BSSY.RECONVERGENT B0, `(.L_x_89) ;  /* 0x000000d000007945 */ /* 0x000fe60003800200 */
[----:B------:R-:W-:-:S13]  /*0300*/  ISETP.GE.U32.AND P0, PT, R3, R10, PT ;  /* 0x0000000a0300720c */ /* 0x000fda0003f06070 */
[----:B-1----:R-:W-:Y:S05]  /*0310*/  @P0 BRA `(.L_x_90) ;  /* 0x0000000000280947 */ /* 0x002fea0003800000 */
[C---:B0-----:R-:W-:Y:S01]  /*0320*/  IMAD R0, R10.reuse, 0x4, R5 ;  /* 0x000000040a007824 */ /* 0x041fe200078e0205 */
[----:B------:R-:W-:Y:S01]  /*0330*/  LDS R9, [R5] ;  /* 0x0000000005097984 */ /* 0x000fe20000000800 */
[----:B------:R-:W-:-:S04]  /*0340*/  IMAD R6, R10, 0x4, R7 ;  /* 0x000000040a067824 */ /* 0x000fc800078e0207 */
[----:B------:R-:W0:Y:S02]  /*0350*/  LDS R0, [R0] ;  /* 0x0000000000007984 */ /* 0x000e240000000800 */
[----:B0-----:R-:W-:-:S05]  /*0360*/  FADD R2, R0, R9 ;  /* 0x0000000900027221 */ /* 0x001fca0000000000 */
[----:B------:R-:W-:Y:S04]  /*0370*/  STS [R5], R2 ;  /* 0x0000000205007388 */ /* 0x000fe80000000800 */
[----:B------:R-:W-:Y:S04]  /*0380*/  LDS R6, [R6] ;  /* 0x0000000006067984 */ /* 0x000fe80000000800 */
[----:B------:R-:W0:Y:S02]  /*0390*/  LDS R9, [R7] ;  /* 0x0000000007097984 */ /* 0x000e240000000800 */
[----:B0-----:R-:W-:-:S05]  /*03a0*/  IADD3 R8, PT, PT, R6, R9, RZ ;  /* 0x0000000906087210 */ /* 0x001fca0007ffe0ff */
[----:B------:R1:W-:Y:S02]  /*03b0*/  STS [R7], R8 ;  /* 0x0000000807007388 */ /* 0x0003e40000000800 */
.L_x_90:
[----:B------:R-:W-:Y:S05]  /*03c0*/  BSYNC.RECONVERGENT B0 ;  /* 0x0000000000007941 */ /* 0x000fea0003800200 */
.L_x_89:
[----:B------:R-:W-:Y:S01]  /*03d0*/  BAR.SYNC.DEFER_BLOCKING 0x0 ;  /* 0x0000000000007b1d */ /* 0x000fe20000010000 */
[----:B------:R-:W-:Y:S01]  /*03e0*/  ISETP.GT.U32.AND P0, PT, R4, 0x3, PT ;  /* 0x000000030400780c */ /* 0x000fe20003f04070 */
[----:B------:R-:W-:-:S12]  /*03f0*/  IMAD.MOV.U32 R4, RZ, RZ, R10 ;  /* 0x000000ffff047224 */ /* 0x000fd800078e000a */
[----:B------:R-:W-:Y:S05]  /*0400*/  @P0 BRA `(.L_x_91) ;  /* 0xfffffffc00b40947 */ /* 0x000fea000383ffff */
.L_x_88:
[----:B------:R-:W-:-:S13]  /*0410*/  ISETP.NE.AND P0, PT, R3, RZ, PT ;  /* 0x000000ff0300720c */ /* 0x000fda0003f05270 */
[----:B------:R-:W-:Y:S05]  /*0420*/  @P0 EXIT ;  /* 0x000000000000094d */ /* 0x000fea0003800000 */
[----:B------:R-:W2:Y:S01]  /*0430*/  S2UR UR5, SR_CgaCtaId ;  /* 0x00000000000579c3 */ /* 0x000ea20000008800 */
[----:B------:R-:W-:-:S07]  /*0440*/  UMOV UR4, 0x400 ;  /* 0x0000040000047882 */ /* 0x000fce0000000000 */
[----:B0-----:R-:W0:Y:S01]  /*0450*/  LDC.64 R2, c[0x0][0x388] ;  /* 0x0000e200ff027b82 */ /* 0x001e220000000a00 */
[----:B--2---:R-:W-:-:S09]  /*0460*/  ULEA UR4, UR5, UR4, 0x18 ;  /* 0x0000000405047291 */ /* 0x004fd2000f8ec0ff */
[----:B-1----:R-:W0:Y:S04]  /*0470*/  LDS R7, [UR4] ;  /* 0x00000004ff077984 */ /* 0x002e280008000800 */
[----:B------:R-:W1:Y:S01]  /*0480*/  LDS R9, [UR4+0x400] ;  /* 0x00040004ff097984 */ /* 0x000e620008000800 */
[----:B------:R-:W2:Y:S02]  /*0490*/  LDCU.64 UR4, c[0x0][0x388] ;  /* 0x00007100ff0477ac */ /* 0x000ea40008000a00 */
[----:B--2---:R-:W-:-:S04]  /*04a0*/  UIADD3 UR4, UP0, UPT, UR4, 0x4, URZ ;  /* 0x0000000404047890 */ /* 0x004fc8000ff1e0ff */
[----:B------:R-:W-:Y:S02]  /*04b0*/  UIADD3.X UR5, UPT, UPT, URZ, UR5, URZ, UP0, !UPT ;  /* 0x00000005ff057290 */ /* 0x000fe400087fe4ff */
[----:B------:R-:W-:-:S04]  /*04c0*/  IMAD.U32 R4, RZ, RZ, UR4 ;  /* 0x00000004ff047e24 */ /* 0x000fc8000f8e00ff */
[----:B------:R-:W-:Y:S01]  /*04d0*/  IMAD.U32 R5, RZ, RZ, UR5 ;  /* 0x00000005ff057e24 */ /* 0x000fe2000f8e00ff */
[----:B0-----:R-:W-:Y:S04]  /*04e0*/  REDG.E.ADD.F32.FTZ.RN.STRONG.GPU desc[UR8][R2.64], R7 ;  /* 0x00000007020079a6 */ /* 0x001fe8000c12f308 */
[----:B-1----:R-:W-:Y:S01]  /*04f0*/  REDG.E.ADD.STRONG.GPU desc[UR8][R4.64], R9 ;  /* 0x000000090400798e */ /* 0x002fe2000c12e108 */
[----:B------:R-:W-:Y:S05]  /*0500*/  EXIT ;  /* 0x000000000000794d */ /* 0x000fea0003800000 */
        .weak           $__internal_4_$__cuda_sm20_rcp_rn_f32_slowpath
        .type           $__internal_4_$__cuda_sm20_rcp_rn_f32_slowpath,@function
        .size           $__internal_4_$__cuda_sm20_rcp_rn_f32_slowpath,(.L_x_183 - $__internal_4_$__cuda_sm20_rcp_rn_f32_slowpath)
$__internal_4_$__cuda_sm20_rcp_rn_f32_slowpath:
[----:B------:R-:W-:Y:S01]  /*0510*/  IMAD.SHL.U32 R2, R0, 0x2, RZ ;  /* 0x0000000200027824 */ /* 0x000fe200078e00ff */
[----:B------:R-:W-:Y:S04]  /*0520*/  BSSY.RECONVERGENT B2, `(.L_x_92) ;  /* 0x0000030000027945 */ /* 0x000fe80003800200 */
[----:B------:R-:W-:-:S04]  /*0530*/  SHF.R.U32.HI R2, RZ, 0x18, R2 ;  /* 0x00000018ff027819 */ /* 0x000fc80000011602 */
[----:B------:R-:W-:-:S13]  /*0540*/  ISETP.NE.U32.AND P0, PT, R2, RZ, PT ;  /* 0x000000ff0200720c */ /* 0x000fda0003f05070 */
[----:B------:R-:W-:Y:S05]  /*0550*/  @P0 BRA `(.L_x_93) ;  /* 0x0000000000280947 */ /* 0x000fea0003800000 */
[----:B------:R-:W-:-:S04]  /*0560*/  SHF.L.U32 R2, R0, 0x1, RZ ;  /* 0x0000000100027819 */ /* 0x000fc800000006ff */
[----:B------:R-:W-:-:S13]  /*0570*/  ISETP.NE.AND P0, PT, R2, RZ, PT ;  /* 0x000000ff0200720c */ /* 0x000fda0003f05270 */
[----:B------:R-:W-:Y:S01]  /*0580*/  @P0 FFMA R7, R0, 1.84467440737095516160e+19, RZ ;  /* 0x5f80000000070823 */ /* 0x000fe200000000ff */
[----:B------:R-:W-:Y:S08]  /*0590*/  @!P0 MUFU.RCP R5, R0 ;  /* 0x0000000000058308 */ /* 0x000ff00000001000 */
[----:B------:R-:W0:Y:S02]  /*05a0*/  @P0 MUFU.RCP R2, R7 ;  /* 0x0000000700020308 */ /* 0x000e240000001000 */
[----:B0-----:R-:W-:-:S04]  /*05b0*/  @P0 FFMA R8, R7, R2, -1 ;  /* 0xbf80000007080423 */ /* 0x001fc80000000002 */
[----:B------:R-:W-:-:S04]  /*05c0*/  @P0 FADD.FTZ R9, -R8, -RZ ;  /* 0x800000ff08090221 */ /* 0x000fc80000010100 */
[----:B------:R-:W-:-:S04]  /*05d0*/  @P0 FFMA R2, R2, R9, R2 ;  /* 0x0000000902020223 */ /* 0x000fc80000000002 */
[----:B------:R-:W-:Y:S01]  /*05e0*/  @P0 FFMA R5, R2, 1.84467440737095516160e+19, RZ ;  /* 0x5f80000002050823 */ /* 0x000fe200000000ff */
[----:B------:R-:W-:Y:S06]  /*05f0*/  BRA `(.L_x_94) ;  /* 0x0000000000887947 */ /* 0x000fec0003800000 */
.L_x_93:
[----:B------:R-:W-:-:S05]  /*0600*/  VIADD R5, R2, 0xffffff03 ;  /* 0xffffff0302057836 */ /* 0x000fca0000000000 */
[----:B------:R-:W-:-:S13]  /*0610*/  ISETP.GT.U32.AND P0, PT, R5, 0x1, PT ;  /* 0x000000010500780c */ /* 0x000fda0003f04070 */
[----:B------:R-:W-:Y:S05]  /*0620*/  @P0 BRA `(.L_x_95) ;  /* 0x0000000000780947 */ /* 0x000fea0003800000 */
[----:B------:R-:W-:Y:S01]  /*0630*/  LOP3.LUT R7, R0, 0x7fffff, RZ, 0xc0, !PT ;  /* 0x007fffff00077812 */ /* 0x000fe200078ec0ff */
[----:B------:R-:W-:-:S03]  /*0640*/  IMAD.MOV.U32 R12, RZ, RZ, 0x3 ;  /* 0x00000003ff0c7424 */ /* 0x000fc600078e00ff */
[----:B------:R-:W-:Y:S02]  /*0650*/  LOP3.LUT R7, R7, 0x3f800000, RZ, 0xfc, !PT ;  /* 0x3f80000007077812 */ /* 0x000fe400078efcff */
[----:B------:R-:W-:Y:S02]  /*0660*/  SHF.L.U32 R11, R12, R5, RZ ;  /* 0x000000050c0b7219 */ /* 0x000fe400000006ff */
[----:B------:R-:W0:Y:S02]  /*0670*/  MUFU.RCP R8, R7 ;  /* 0x0000000700087308 */ /* 0x000e240000001000 */
[----:B0-----:R-:W-:-:S04]  /*0680*/  FFMA R9, R7, R8, -1 ;  /* 0xbf80000007097423 */ /* 0x001fc80000000008 */
[----:B------:R-:W-:-:S04]  /*0690*/  FADD.FTZ R9, -R9, -RZ ;  /* 0x800000ff09097221 */ /* 0x000fc80000010100 */
[CCC-:B------:R-:W-:Y:S01]  /*06a0*/  FFMA.RM R10, R8.reuse, R9.reuse, R8.reuse ;  /* 0x00000009080a7223 */ /* 0x1c0fe20000004008 */
[----:B------:R-:W-:-:S04]  /*06b0*/  FFMA.RP R9, R8, R9, R8 ;  /* 0x0000000908097223 */ /* 0x000fc80000008008 */
[C---:B------:R-:W-:Y:S02]  /*06c0*/  LOP3.LUT R8, R10.reuse, 0x7fffff, RZ, 0xc0, !PT ;  /* 0x007fffff0a087812 */ /* 0x040fe400078ec0ff */
[----:B------:R-:W-:Y:S02]  /*06d0*/  FSETP.NEU.FTZ.AND P0, PT, R10, R9, PT ;  /* 0x000000090a00720b */ /* 0x000fe40003f1d000 */
[----:B------:R-:W-:Y:S02]  /*06e0*/  LOP3.LUT R8, R8, 0x800000, RZ, 0xfc, !PT ;  /* 0x0080000008087812 */ /* 0x000fe400078efcff */
[----:B------:R-:W-:Y:S02]  /*06f0*/  SEL R9, RZ, 0xffffffff, !P0 ;  /* 0xffffffffff097807 */ /* 0x000fe40004000000 */
[----:B------:R-:W-:-:S03]  /*0700*/  LOP3.LUT R10, R11, R8, RZ, 0xc0, !PT ;  /* 0x000000080b0a7212 */ /* 0x000fc600078ec0ff */
[----:B------:R-:W-:Y:S01]  /*0710*/  IMAD.MOV R9, RZ, RZ, -R9 ;  /* 0x000000ffff097224 */ /* 0x000fe200078e0a09 */
[----:B------:R-:W-:-:S04]  /*0720*/  SHF.R.U32.HI R10, RZ, R5, R10 ;  /* 0x00000005ff0a7219 */ /* 0x000fc8000001160a */
[----:B------:R-:W-:Y:S02]  /*0730*/  LOP3.LUT P1, RZ, R9, R5, R8, 0xf8, !PT ;  /* 0x0000000509ff7212 */ /* 0x000fe4000782f808 */
[C---:B------:R-:W-:Y:S02]  /*0740*/  LOP3.LUT P0, RZ, R10.reuse, 0x1, RZ, 0xc0, !PT ;  /* 0x000000010aff7812 */ /* 0x040fe4000780c0ff */
[----:B------:R-:W-:-:S04]  /*0750*/  LOP3.LUT P2, RZ, R10, 0x2, RZ, 0xc0, !PT ;  /* 0x000000020aff7812 */ /* 0x000fc8000784c0ff */
[----:B------:R-:W-:Y:S02]  /*0760*/  PLOP3.LUT P0, PT, P0, P1, P2, 0xe0, 0x0 ;  /* 0x000000000000781c */ /* 0x000fe40000703c20 */
[----:B------:R-:W-:Y:S02]  /*0770*/  LOP3.LUT P1, RZ, R0, 0x7fffff, RZ, 0xc0, !PT ;  /* 0x007fffff00ff7812 */ /* 0x000fe4000782c0ff */
[----:B------:R-:W-:-:S05]  /*0780*/  SEL R5, RZ, 0x1, !P0 ;  /* 0x00000001ff057807 */ /* 0x000fca0004000000 */
[----:B------:R-:W-:-:S05]  /*0790*/  IMAD.MOV R5, RZ, RZ, -R5 ;  /* 0x000000ffff057224 */ /* 0x000fca00078e0a05 */
[----:B------:R-:W-:Y:S02]  /*07a0*/  ISETP.GE.AND P0, PT, R5, RZ, PT ;  /* 0x000000ff0500720c */ /* 0x000fe40003f06270 */
[----:B------:R-:W-:-:S04]  /*07b0*/  IADD3 R5, PT, PT, R2, -0xfc, RZ ;  /* 0xffffff0402057810 */ /* 0x000fc80007ffe0ff */
[----:B------:R-:W-:-:S07]  /*07c0*/  SHF.R.U32.HI R5, RZ, R5, R8 ;  /* 0x00000005ff057219 */ /* 0x000fce0000011608 */
[----:B------:R-:W-:-:S04]  /*07d0*/  @!P0 VIADD R5, R5, 0x1 ;  /* 0x0000000105058836 */ /* 0x000fc80000000000 */
[----:B------:R-:W-:-:S05]  /*07e0*/  @!P1 IMAD.SHL.U32 R5, R5, 0x2, RZ ;  /* 0x0000000205059824 */ /* 0x000fca00078e00ff */
[----:B------:R-:W-:Y:S01]  /*07f0*/  LOP3.LUT R5, R5, 0x80000000, R0, 0xf8, !PT ;  /* 0x8000000005057812 */ /* 0x000fe200078ef800 */
[----:B------:R-:W-:Y:S06]  /*0800*/  BRA `(.L_x_94) ;  /* 0x0000000000047947 */ /* 0x000fec0003800000 */
.L_x_95:
[----:B------:R0:W1:Y:S02]  /*0810*/  MUFU.RCP R5, R0 ;  /* 0x0000000000057308 */ /* 0x0000640000001000 */
.L_x_94:
[----:B------:R-:W-:Y:S05]  /*0820*/  BSYNC.RECONVERGENT B2 ;  /* 0x0000000000027941 */ /* 0x000fea0003800200 */
.L_x_92:
[----:B------:R-:W-:-:S04]  /*0830*/  IMAD.MOV.U32 R7, RZ, RZ, 0x0 ;  /* 0x00000000ff077424 */ /* 0x000fc800078e00ff */
[----:B01----:R-:W-:Y:S05]  /*0840*/  RET.REL.NODEC R6 `(calculate_coupling_strength) ;  /* 0xfffffff406ec7950 */ /* 0x003fea0003c3ffff */
.L_x_96:
        /* <DEDUP_REMOVED lines=11> */
.L_x_183:


//--------------------- .text.find_communication_paths --------------------------
	.section	.text.find_communication_paths,"ax",@progbits
	.align	128
        .global         find_communication_paths
        .type           find_communication_paths,@function
        .size           find_communication_paths,(.L_x_192 - find_communication_paths)
        .other          find_communication_paths,@"STO_CUDA_ENTRY STV_DEFAULT"
find_communication_paths:
.text.find_communication_paths:
[----:B------:R-:W-:Y:S01]  /*0000*/  LDC R1, c[0x0][0x37c] ;  /* 0x0000df00ff017b82 */ /* 0x000fe20000000800 */
[----:B------:R-:W0:Y:S07]  /*0010*/  S2R R3, SR_TID.X ;  /* 0x0000000000037919 */ /* 0x000e2e0000002100 */
[----:B------:R-:W1:Y:S01]  /*0020*/  LDC R7, c[0x0][0x364] ;  /* 0x0000d900ff077b82 */ /* 0x000e620000000800 */
[----:B------:R-:W2:Y:S01]  /*0030*/  LDCU.64 UR6, c[0x0][0x3b0] ;  /* 0x00007600ff0677ac */ /* 0x000ea20008000a00 */
[----:B------:R-:W1:Y:S06]  /*0040*/  S2R R2, SR_TID.Y ;  /* 0x0000000000027919 */ /* 0x000e6c0000002200 */
[----:B------:R-:W0:Y:S08]  /*0050*/  S2UR UR5, SR_CTAID.X ;  /* 0x00000000000579c3 */ /* 0x000e300000002500 */
[----:B------:R-:W0:Y:S08]  /*0060*/  LDC R0, c[0x0][0x360] ;  /* 0x0000d800ff007b82 */ /* 0x000e300000000800 */
[----:B------:R-:W1:Y:S01]  /*0070*/  S2UR UR4, SR_CTAID.Y ;  /* 0x00000000000479c3 */ /* 0x000e620000002600 */
[----:B0-----:R-:W-:-:S05]  /*0080*/  IMAD R0, R0, UR5, R3 ;  /* 0x0000000500007c24 */ /* 0x001fca000f8e0203 */
[----:B--2---:R-:W-:Y:S01]  /*0090*/  ISETP.GE.AND P0, PT, R0, UR7, PT ;  /* 0x0000000700007c0c */ /* 0x004fe2000bf06270 */
[----:B-1----:R-:W-:-:S05]  /*00a0*/  IMAD R7, R7, UR4, R2 ;  /* 0x0000000407077c24 */ /* 0x002fca000f8e0202 */
[----:B------:R-:W-:-:S13]  /*00b0*/  ISETP.GE.OR P0, PT, R7, UR6, P0 ;  /* 0x0000000607007c0c */ /* 0x000fda0008706670 */
[----:B------:R-:W-:Y:S05]  /*00c0*/  @P0 EXIT ;  /* 0x000000000000094d */ /* 0x000fea0003800000 */
[----:B------:R-:W0:Y:S01]  /*00d0*/  LDC.64 R4, c[0x0][0x398] ;  /* 0x0000e600ff047b82 */ /* 0x000e220000000a00 */
[----:B------:R-:W1:Y:S01]  /*00e0*/  LDCU.64 UR4, c[0x0][0x358] ;  /* 0x00006b00ff0477ac */ /* 0x000e620008000a00 */
[----:B------:R-:W2:Y:S06]  /*00f0*/  LDCU UR6, c[0x0][0x3b8] ;  /* 0x00007700ff0677ac */ /* 0x000eac0008000800 */
[----:B------:R-:W3:Y:S01]  /*0100*/  LDC.64 R2, c[0x0][0x390] ;  /* 0x0000e400ff027b82 */ /* 0x000ee20000000a00 */
[----:B0-----:R-:W-:-:S06]  /*0110*/  IMAD.WIDE R4, R0, 0x4, R4 ;  /* 0x0000000400047825 */ /* 0x001fcc00078e0204 */
[----:B-1----:R-:W4:Y:S01]  /*0120*/  LDG.E.CONSTANT R5, desc[UR4][R4.64] ;  /* 0x0000000404057981 */ /* 0x002f22000c1e9900 */
[----:B---3--:R-:W-:-:S05]  /*0130*/  IMAD.WIDE.U32 R2, R7, 0x4, R2 ;  /* 0x0000000407027825 */ /* 0x008fca00078e0002 */
[----:B------:R-:W4:Y:S01]  /*0140*/  LDG.E.CONSTANT R8, desc[UR4][R2.64] ;  /* 0x0000000402087981 */ /* 0x000f22000c1e9900 */
[----:B------:R-:W-:Y:S01]  /*0150*/  IMAD R11, R7, UR7, R0 ;  /* 0x00000007070b7c24 */ /* 0x000fe2000f8e0200 */
[----:B----4-:R-:W-:-:S04]  /*0160*/  VIMNMX R6, PT, PT, R8, R5, !PT ;  /* 0x0000000508067248 */ /* 0x010fc80007fe0100 */
[----:B--2---:R-:W-:-:S13]  /*0170*/  ISETP.GE.AND P0, PT, R6, UR6, PT ;  /* 0x0000000606007c0c */ /* 0x004fda000bf06270 */
[----:B------:R-:W-:Y:S05]  /*0180*/  @P0 BRA `(.L_x_97) ;  /* 0x0000000000380947 */ /* 0x000fea0003800000 */
[----:B------:R-:W0:Y:S01]  /*0190*/  LDC.64 R2, c[0x0][0x380] ;  /* 0x0000e000ff027b82 */ /* 0x000e220000000a00 */
[----:B------:R-:W-:-:S07]  /*01a0*/  IMAD R5, R8, UR6, R5 ;  /* 0x0000000608057c24 */ /* 0x000fce000f8e0205 */
[----:B------:R-:W1:Y:S08]  /*01b0*/  LDC.64 R6, c[0x0][0x388] ;  /* 0x0000e200ff067b82 */ /* 0x000e700000000a00 */
[----:B------:R-:W2:Y:S01]  /*01c0*/  LDC.64 R8, c[0x0][0x3a8] ;  /* 0x0000ea00ff087b82 */ /* 0x000ea20000000a00 */
[----:B0-----:R-:W-:-:S06]  /*01d0*/  IMAD.WIDE R2, R5, 0x4, R2 ;  /* 0x0000000405027825 */ /* 0x001fcc00078e0202 */
[----:B------:R-:W3:Y:S01]  /*01e0*/  LDG.E.CONSTANT R3, desc[UR4][R2.64] ;  /* 0x0000000402037981 */ /* 0x000ee2000c1e9900 */
[----:B-1----:R-:W-:Y:S02]  /*01f0*/  IMAD.WIDE R6, R5, 0x4, R6 ;  /* 0x0000000405067825 */ /* 0x002fe400078e0206 */
[----:B------:R-:W0:Y:S04]  /*0200*/  LDC.64 R4, c[0x0][0x3a0] ;  /* 0x0000e800ff047b82 */ /* 0x000e280000000a00 */
[----:B------:R-:W4:Y:S01]  /*0210*/  LDG.E.CONSTANT R7, desc[UR4][R6.64] ;  /* 0x0000000406077981 */ /* 0x000f22000c1e9900 */
[----:B--2---:R-:W-:-:S04]  /*0220*/  IMAD.WIDE R8, R11, 0x4, R8 ;  /* 0x000000040b087825 */ /* 0x004fc800078e0208 */
[----:B0-----:R-:W-:-:S05]  /*0230*/  IMAD.WIDE R4, R11, 0x4, R4 ;  /* 0x000000040b047825 */ /* 0x001fca00078e0204 */
[----:B---3--:R-:W-:Y:S04]  /*0240*/  STG.E desc[UR4][R4.64], R3 ;  /* 0x0000000304007986 */ /* 0x008fe8000c101904 */
[----:B----4-:R-:W-:Y:S01]  /*0250*/  STG.E desc[UR4][R8.64], R7 ;  /* 0x0000000708007986 */ /* 0x010fe2000c101904 */
[----:B------:R-:W-:Y:S05]  /*0260*/  EXIT ;  /* 0x000000000000794d */ /* 0x000fea0003800000 */
.L_x_97:
[----:B------:R-:W0:Y:S01]  /*0270*/  LDC.64 R2, c[0x0][0x3a0] ;  /* 0x0000e800ff027b82 */ /* 0x000e220000000a00 */
[----:B------:R-:W-:Y:S01]  /*0280*/  HFMA2 R7, -RZ, RZ, 10824, -13904 ;  /* 0x7149f2caff077431 */ /* 0x000fe200000001ff */
[----:B------:R-:W-:-:S06]  /*0290*/  MOV R9, 0xffffffff ;  /* 0xffffffff00097802 */ /* 0x000fcc0000000f00 */
[----:B------:R-:W1:Y:S01]  /*02a0*/  LDC.64 R4, c[0x0][0x3a8] ;  /* 0x0000ea00ff047b82 */ /* 0x000e620000000a00 */
[----:B0-----:R-:W-:-:S05]  /*02b0*/  IMAD.WIDE R2, R11, 0x4, R2 ;  /* 0x000000040b027825 */ /* 0x001fca00078e0202 */
[----:B------:R-:W-:Y:S01]  /*02c0*/  STG.E desc[UR4][R2.64], R7 ;  /* 0x0000000702007986 */ /* 0x000fe2000c101904 */
[----:B-1----:R-:W-:-:S05]  /*02d0*/  IMAD.WIDE R4, R11, 0x4, R4 ;  /* 0x000000040b047825 */ /* 0x002fca00078e0204 */
[----:B------:R-:W-:Y:S01]  /*02e0*/  STG.E desc[UR4][R4.64], R9 ;  /* 0x0000000904007986 */ /* 0x000fe2000c101904 */
[----:B------:R-:W-:Y:S05]  /*02f0*/  EXIT ;  /* 0x000000000000794d */ /* 0x000fea0003800000 */
.L_x_98:
        /* <DEDUP_REMOVED lines=16> */
.L_x_192:


//--------------------- .text.brandes_normalize   --------------------------
	.section	.text.brandes_normalize,"ax",@progbits
	.align	128
        .global         brandes_normalize
        .type           brandes_normalize,@function
        .size           brandes_normalize,(.L_x_193 - brandes_normalize)
        .other          brandes_normalize,@"STO_CUDA_ENTRY STV_DEFAULT"
brandes_normalize:
.text.brandes_normalize:
        /* <DEDUP_REMOVED lines=8> */
[----:B------:R-:W0:Y:S01]  /*0080*/  LDC.64 R2, c[0x0][0x380] ;  /* 0x0000e000ff027b82 */ /* 0x000e220000000a00 */
[----:B------:R-:W1:Y:S01]  /*0090*/  LDCU.64 UR4, c[0x0][0x358] ;  /* 0x00006b00ff0477ac */ /* 0x000e620008000a00 */
[----:B------:R-:W2:Y:S01]  /*00a0*/  LDCU UR6, c[0x0][0x388] ;  /* 0x00007100ff0677ac */ /* 0x000ea20008000800 */
[----:B0-----:R-:W-:-:S05]  /*00b0*/  IMAD.WIDE R2, R5, 0x4, R2 ;  /* 0x0000000405027825 */ /* 0x001fca00078e0202 */
[----:B-1----:R-:W2:Y:S02]  /*00c0*/  LDG.E R0, desc[UR4][R2.64] ;  /* 0x0000000402007981 */ /* 0x002ea4000c1e1900 */
[----:B--2---:R-:W-:-:S05]  /*00d0*/  FMUL R5, R0, UR6 ;  /* 0x0000000600057c20 */ /* 0x004fca0008400000 */
[----:B------:R-:W-:Y:S01]  /*00e0*/  STG.E desc[UR4][R2.64], R5 ;  /* 0x0000000502007986 */ /* 0x000fe2000c101904 */
[----:B------:R-:W-:Y:S05]  /*00f0*/  EXIT ;  /* 0x000000000000794d */ /* 0x000fea0003800000 */
.L_x_99:
        /* <DEDUP_REMOVED lines=16> */
.L_x_193:


//--------------------- .text.brandes_init        --------------------------
	.section	.text.brandes_init,"ax",@progbits
	.align	128
        .global         brandes_init
        .type           brandes_init,@function
        .size           brandes_init,(.L_x_194 - brandes_init)
        .other          brandes_init,@"STO_CUDA_ENTRY STV_DEFAULT"
brandes_init:
.text.brandes_init:
        /* <DEDUP_REMOVED lines=8> */
[----:B------:R-:W0:Y:S01]  /*0080*/  LDC R3, c[0x0][0x398] ;  /* 0x0000e600ff037b82 */ /* 0x000e220000000800 */
[----:B------:R-:W1:Y:S07]  /*0090*/  LDCU.64 UR4, c[0x0][0x358] ;  /* 0x00006b00ff0477ac */ /* 0x000e6e0008000a00 */
[----:B------:R-:W2:Y:S08]  /*00a0*/  LDC.64 R4, c[0x0][0x380] ;  /* 0x0000e000ff047b82 */ /* 0x000eb00000000a00 */
[----:B------:R-:W3:Y:S08]  /*00b0*/  LDC.64 R6, c[0x0][0x388] ;  /* 0x0000e200ff067b82 */ /* 0x000ef00000000a00 */
[----:B------:R-:W4:Y:S01]  /*00c0*/  LDC.64 R8, c[0x0][0x390] ;  /* 0x0000e400ff087b82 */ /* 0x000f220000000a00 */
[----:B0-----:R-:W-:-:S13]  /*00d0*/  ISETP.NE.AND P0, PT, R11, R3, PT ;  /* 0x000000030b00720c */ /* 0x001fda0003f05270 */
[C---:B--2---:R-:W-:Y:S01]  /*00e0*/  @!P0 IMAD.WIDE R16, R3.reuse, 0x4, R4 ;  /* 0x0000000403108825 */ /* 0x044fe200078e0204 */
[----:B------:R-:W-:Y:S02]  /*00f0*/  @!P0 MOV R13, 0x3f800000 ;  /* 0x3f800000000d8802 */ /* 0x000fe40000000f00 */
[----:B------:R-:W-:Y:S01]  /*0100*/  @P0 MOV R15, 0xffffffff ;  /* 0xffffffff000f0802 */ /* 0x000fe20000000f00 */
[----:B---3--:R-:W-:Y:S01]  /*0110*/  @!P0 IMAD.WIDE R2, R3, 0x4, R6 ;  /* 0x0000000403028825 */ /* 0x008fe200078e0206 */
[----:B-1----:R-:W-:Y:S03]  /*0120*/  @!P0 STG.E desc[UR4][R16.64], RZ ;  /* 0x000000ff10008986 */ /* 0x002fe6000c101904 */
[C---:B------:R-:W-:Y:S01]  /*0130*/  @P0 IMAD.WIDE R4, R11.reuse, 0x4, R4 ;  /* 0x000000040b040825 */ /* 0x040fe200078e0204 */
[----:B------:R-:W-:Y:S03]  /*0140*/  @!P0 STG.E desc[UR4][R2.64], R13 ;  /* 0x0000000d02008986 */ /* 0x000fe6000c101904 */
[C---:B------:R-:W-:Y:S01]  /*0150*/  @P0 IMAD.WIDE R6, R11.reuse, 0x4, R6 ;  /* 0x000000040b060825 */ /* 0x040fe200078e0206 */
[----:B------:R-:W-:Y:S03]  /*0160*/  @P0 STG.E desc[UR4][R4.64], R15 ;  /* 0x0000000f04000986 */ /* 0x000fe6000c101904 */
[----:B----4-:R-:W-:Y:S01]  /*0170*/  IMAD.WIDE R8, R11, 0x4, R8 ;  /* 0x000000040b087825 */ /* 0x010fe200078e0208 */
[----:B------:R-:W-:Y:S04]  /*0180*/  @P0 STG.E desc[UR4][R6.64], RZ ;  /* 0x000000ff06000986 */ /* 0x000fe8000c101904 */
[----:B------:R-:W-:Y:S01]  /*0190*/  STG.E desc[UR4][R8.64], RZ ;  /* 0x000000ff08007986 */ /* 0x000fe2000c101904 */
[----:B------:R-:W-:Y:S05]  /*01a0*/  EXIT ;  /* 0x000000000000794d */ /* 0x000fea0003800000 */
.L_x_100:
        /* <DEDUP_REMOVED lines=13> */
.L_x_194:


//--------------------- .text.brandes_backprop    --------------------------
	.section	.text.brandes_backprop,"ax",@progbits
	.align	128
        .global         brandes_backprop
        .type           brandes_backprop,@function
        .size           brandes_backprop,(.L_x_184 - brandes_backprop)
        .other          brandes_backprop,@"STO_CUDA_ENTRY STV_DEFAULT"
brandes_backprop:
.text.brandes_backprop:
        /* <DEDUP_REMOVED lines=12> */
[----:B------:R-:W0:Y:S01]  /*00c0*/  LDC.64 R4, c[0x0][0x398] ;  /* 0x0000e600ff047b82 */ /* 0x000e220000000a00 */
[----:B-1----:R-:W0:Y:S01]  /*00d0*/  LDG.E.CONSTANT R7, desc[UR12][R2.64] ;  /* 0x0000000c02077981 */ /* 0x002e22000c1e9900 */
[----:B--2---:R-:W-:-:S05]  /*00e0*/  IMAD.U32 R0, RZ, RZ, UR4 ;  /* 0x00000004ff007e24 */ /* 0x004fca000f8e00ff */
[----:B------:R-:W-:Y:S01]  /*00f0*/  ISETP.GE.AND P0, PT, R0, 0x1, PT ;  /* 0x000000010000780c */ /* 0x000fe20003f06270 */
[----:B0-----:R-:W-:-:S05]  /*0100*/  IMAD.WIDE R4, R7, 0x4, R4 ;  /* 0x0000000407047825 */ /* 0x001fca00078e0204 */
[----:B------:R0:W5:Y:S07]  /*0110*/  LDG.E R6, desc[UR12][R4.64] ;  /* 0x0000000c04067981 */ /* 0x00016e000c1e1900 */
[----:B------:R-:W-:Y:S05]  /*0120*/  @!P0 BRA `(.L_x_101) ;  /* 0x0000000c001c8947 */ /* 0x000fea0003800000 */
[----:B------:R-:W1:Y:S01]  /*0130*/  LDCU.64 UR6, c[0x0][0x388] ;  /* 0x00007100ff0677ac */ /* 0x000e620008000a00 */
[----:B------:R-:W-:Y:S01]  /*0140*/  SHF.R.S32.HI R2, RZ, 0x1f, R7 ;  /* 0x0000001fff027819 */ /* 0x000fe20000011407 */
[----:B------:R-:W2:Y:S01]  /*0150*/  LDC.64 R14, c[0x0][0x390] ;  /* 0x0000e400ff0e7b82 */ /* 0x000ea20000000a00 */
[----:B-1----:R-:W-:-:S04]  /*0160*/  LEA R8, P0, R7, UR6, 0x2 ;  /* 0x0000000607087c11 */ /* 0x002fc8000f8010ff */
[----:B------:R-:W-:-:S05]  /*0170*/  LEA.HI.X R9, R7, UR7, R2, 0x2, P0 ;  /* 0x0000000707097c11 */ /* 0x000fca00080f1402 */
[----:B------:R-:W3:Y:S01]  /*0180*/  LDG.E.CONSTANT R2, desc[UR12][R8.64] ;  /* 0x0000000c08027981 */ /* 0x000ee2000c1e9900 */
[----:B------:R-:W-:Y:S01]  /*0190*/  ISETP.GE.U32.AND P0, PT, R0, 0x4, PT ;  /* 0x000000040000780c */ /* 0x000fe20003f06070 */
[----:B0----5:R-:W-:Y:S01]  /*01a0*/  FADD R5, R6, 1 ;  /* 0x3f80000006057421 */ /* 0x021fe20000000000 */
[----:B------:R-:W-:Y:S01]  /*01b0*/  LOP3.LUT R4, R0, 0x3, RZ, 0xc0, !PT ;  /* 0x0000000300047812 */ /* 0x000fe200078ec0ff */
[----:B------:R-:W-:Y:S02]  /*01c0*/  IMAD.MOV.U32 R3, RZ, RZ, RZ ;  /* 0x000000ffff037224 */ /* 0x000fe400078e00ff */
[----:B--2---:R-:W-:-:S04]  /*01d0*/  IMAD.WIDE R14, R7, 0x4, R14 ;  /* 0x00000004070e7825 */ /* 0x004fc800078e020e */
[----:B---3--:R-:W-:-:S04]  /*01e0*/  VIADD R2, R2, 0xffffffff ;  /* 0xffffffff02027836 */ /* 0x008fc80000000000 */
[----:B------:R-:W-:Y:S05]  /*01f0*/  @!P0 BRA `(.L_x_102) ;  /* 0x0000000800248947 */ /* 0x000fea0003800000 */
[----:B------:R-:W0:Y:S01]  /*0200*/  LDCU.128 UR8, c[0x0][0x390] ;  /* 0x00007200ff0877ac */ /* 0x000e220008000c00 */
[----:B------:R-:W1:Y:S01]  /*0210*/  LDC R13, c[0x0][0x3b8] ;  /* 0x0000ee00ff0d7b82 */ /* 0x000e620000000800 */
[----:B------:R-:W-:Y:S01]  /*0220*/  LOP3.LUT R11, R0, 0x7ffffffc, RZ, 0xc0, !PT ;  /* 0x7ffffffc000b7812 */ /* 0x000fe200078ec0ff */
[----:B------:R-:W-:Y:S01]  /*0230*/  UIADD3 UR6, UP1, UPT, UR6, 0x8, URZ ;  /* 0x0000000806067890 */ /* 0x000fe2000ff3e0ff */
[----:B------:R-:W-:-:S03]  /*0240*/  MOV R12, R7 ;  /* 0x00000007000c7202 */ /* 0x000fc60000000f00 */
[----:B------:R-:W-:Y:S01]  /*0250*/  IMAD.MOV R11, RZ, RZ, -R11 ;  /* 0x000000ffff0b7224 */ /* 0x000fe200078e0a0b */
[----:B------:R-:W-:Y:S01]  /*0260*/  UIADD3.X UR7, UPT, UPT, URZ, UR7, URZ, UP1, !UPT ;  /* 0x00000007ff077290 */ /* 0x000fe20008ffe4ff */
[----:B------:R-:W2:Y:S01]  /*0270*/  LDC.64 R16, c[0x0][0x380] ;  /* 0x0000e000ff107b82 */ /* 0x000ea20000000a00 */
[----:B------:R-:W-:-:S04]  /*0280*/  IMAD.U32 R20, RZ, RZ, UR6 ;  /* 0x00000006ff147e24 */ /* 0x000fc8000f8e00ff */
[----:B------:R-:W-:Y:S01]  /*0290*/  MOV R21, UR7 ;  /* 0x0000000700157c02 */ /* 0x000fe20008000f00 */
[----:B0-----:R-:W-:Y:S02]  /*02a0*/  UIADD3 UR8, UP0, UPT, UR8, 0x8, URZ ;  /* 0x0000000808087890 */ /* 0x001fe4000ff1e0ff */
[----:B------:R-:W-:Y:S02]  /*02b0*/  UIADD3 UR4, UP2, UPT, UR10, 0x8, URZ ;  /* 0x000000080a047890 */ /* 0x000fe4000ff5e0ff */
[----:B------:R-:W-:Y:S02]  /*02c0*/  UIADD3.X UR9, UPT, UPT, URZ, UR9, URZ, UP0, !UPT ;  /* 0x00000009ff097290 */ /* 0x000fe400087fe4ff */
[----:B------:R-:W-:Y:S01]  /*02d0*/  UIADD3.X UR5, UPT, UPT, URZ, UR11, URZ, UP2, !UPT ;  /* 0x0000000bff057290 */ /* 0x000fe200097fe4ff */
[----:B------:R-:W-:Y:S02]  /*02e0*/  IMAD.U32 R28, RZ, RZ, UR8 ;  /* 0x00000008ff1c7e24 */ /* 0x000fe4000f8e00ff */
[----:B------:R-:W-:-:S02]  /*02f0*/  IMAD.U32 R22, RZ, RZ, UR4 ;  /* 0x00000004ff167e24 */ /* 0x000fc4000f8e00ff */
[----:B------:R-:W-:Y:S02]  /*0300*/  IMAD.U32 R29, RZ, RZ, UR9 ;  /* 0x00000009ff1d7e24 */ /* 0x000fe4000f8e00ff */
[----:B------:R-:W-:-:S07]  /*0310*/  IMAD.U32 R23, RZ, RZ, UR5 ;  /* 0x00000005ff177e24 */ /* 0x000fce000f8e00ff */
.L_x_119:
[----:B--2---:R-:W-:-:S05]  /*0320*/  IMAD.WIDE R18, R12, 0x4, R16 ;  /* 0x000000040c127825 */ /* 0x004fca00078e0210 */
[----:B------:R-:W2:Y:S01]  /*0330*/  LDG.E.CONSTANT R0, desc[UR12][R18.64] ;  /* 0x0000000c12007981 */ /* 0x000ea2000c1e9900 */
[----:B------:R-:W-:Y:S01]  /*0340*/  BSSY.RECONVERGENT B0, `(.L_x_103) ;  /* 0x0000017000007945 */ /* 0x000fe20003800200 */
[----:B--2---:R-:W-:-:S13]  /*0350*/  FSETP.GTU.AND P0, PT, R0, 1.00000001335143196e-10, PT ;  /* 0x2edbe6ff0000780b */ /* 0x004fda0003f0c000 */
[----:B------:R-:W-:Y:S05]  /*0360*/  @!P0 BRA `(.L_x_104) ;  /* 0x0000000000508947 */ /* 0x000fea0003800000 */
[----:B------:R-:W2:Y:S02]  /*0370*/  LDG.E.CONSTANT R3, desc[UR12][R20.64+-0x8] ;  /* 0xfffff80c14037981 */ /* 0x000ea4000c1e9900 */
[----:B--2---:R-:W-:-:S13]  /*0380*/  ISETP.NE.AND P0, PT, R3, R2, PT ;  /* 0x000000020300720c */ /* 0x004fda0003f05270 */
[----:B------:R-:W-:Y:S05]  /*0390*/  @P0 BRA `(.L_x_104) ;  /* 0x0000000000440947 */ /* 0x000fea0003800000 */
[----:B------:R-:W2:Y:S04]  /*03a0*/  LDG.E.CONSTANT R3, desc[UR12][R14.64] ;  /* 0x0000000c0e037981 */ /* 0x000ea8000c1e9900 */
[----:B------:R-:W3:Y:S01]  /*03b0*/  LDG.E.CONSTANT R0, desc[UR12][R28.64+-0x8] ;  /* 0xfffff80c1c007981 */ /* 0x000ee2000c1e9900 */
[----:B------:R-:W-:Y:S01]  /*03c0*/  BSSY.RECONVERGENT B1, `(.L_x_105) ;  /* 0x000000c000017945 */ /* 0x000fe20003800200 */
[----:B--2---:R-:W0:Y:S08]  /*03d0*/  MUFU.RCP R8, R3 ;  /* 0x0000000300087308 */ /* 0x004e300000001000 */
[----:B---3--:R-:W2:Y:S01]  /*03e0*/  FCHK P0, R0, R3 ;  /* 0x0000000300007302 */ /* 0x008ea20000000000 */
[----:B0-----:R-:W-:-:S04]  /*03f0*/  FFMA R9, -R3, R8, 1 ;  /* 0x3f80000003097423 */ /* 0x001fc80000000108 */
[----:B------:R-:W-:-:S04]  /*0400*/  FFMA R9, R8, R9, R8 ;  /* 0x0000000908097223 */ /* 0x000fc80000000008 */
[----:B------:R-:W-:-:S04]  /*0410*/  FFMA R8, R0, R9, RZ ;  /* 0x0000000900087223 */ /* 0x000fc800000000ff */
[----:B------:R-:W-:-:S04]  /*0420*/  FFMA R10, -R3, R8, R0 ;  /* 0x00000008030a7223 */ /* 0x000fc80000000100 */
[----:B------:R-:W-:Y:S01]  /*0430*/  FFMA R8, R9, R10, R8 ;  /* 0x0000000a09087223 */ /* 0x000fe20000000008 */
[----:B--2---:R-:W-:Y:S06]  /*0440*/  @!P0 BRA `(.L_x_106) ;  /* 0x00000000000c8947 */ /* 0x004fec0003800000 */
[----:B------:R-:W-:-:S07]  /*0450*/  MOV R8, 0x470 ;  /* 0x0000047000087802 */ /* 0x000fce0000000f00 */
[----:B-1----:R-:W-:Y:S05]  /*0460*/  CALL.REL.NOINC `($__internal_5_$__cuda_sm3x_div_rn_noftz_f32_slowpath) ;  /* 0x0000000800687944 */ /* 0x002fea0003c00000 */
[----:B------:R-:W-:-:S07]  /*0470*/  MOV R8, R0 ;  /* 0x0000000000087202 */ /* 0x000fce0000000f00 */
.L_x_106:
[----:B------:R-:W-:Y:S05]  /*0480*/  BSYNC.RECONVERGENT B1 ;  /* 0x0000000000017941 */ /* 0x000fea0003800200 */
.L_x_105:
[----:B------:R-:W-:-:S05]  /*0490*/  FMUL R3, R5, R8 ;  /* 0x0000000805037220 */ /* 0x000fca0000400000 */
[----:B------:R0:W-:Y:S02]  /*04a0*/  REDG.E.ADD.F32.FTZ.RN.STRONG.GPU desc[UR12][R22.64+-0x8], R3 ;  /* 0xfffff803160079a6 */ /* 0x0001e4000c12f30c */
.L_x_104:
[----:B------:R-:W-:Y:S05]  /*04b0*/  BSYNC.RECONVERGENT B0 ;  /* 0x0000000000007941 */ /* 0x000fea0003800200 */
.L_x_103:
[----:B-1----:R-:W-:-:S06]  /*04c0*/  IMAD.WIDE.U32 R8, R13, 0x4, R18 ;  /* 0x000000040d087825 */ /* 0x002fcc00078e0012 */
[----:B------:R-:W2:Y:S01]  /*04d0*/  LDG.E.CONSTANT R8, desc[UR12][R8.64] ;  /* 0x0000000c08087981 */ /* 0x000ea2000c1e9900 */
[----:B------:R-:W-:Y:S01]  /*04e0*/  BSSY.RECONVERGENT B0, `(.L_x_107) ;  /* 0x0000018000007945 */ /* 0x000fe20003800200 */
[----:B--2---:R-:W-:-:S13]  /*04f0*/  FSETP.GTU.AND P0, PT, R8, 1.00000001335143196e-10, PT ;  /* 0x2edbe6ff0800780b */ /* 0x004fda0003f0c000 */
[----:B------:R-:W-:Y:S05]  /*0500*/  @!P0 BRA `(.L_x_108) ;  /* 0x0000000000548947 */ /* 0x000fea0003800000 */
[----:B0-----:R-:W2:Y:S02]  /*0510*/  LDG.E.CONSTANT R3, desc[UR12][R20.64+-0x4] ;  /* 0xfffffc0c14037981 */ /* 0x001ea4000c1e9900 */
[----:B--2---:R-:W-:-:S13]  /*0520*/  ISETP.NE.AND P0, PT, R3, R2, PT ;  /* 0x000000020300720c */ /* 0x004fda0003f05270 */
[----:B------:R-:W-:Y:S05]  /*0530*/  @P0 BRA `(.L_x_108) ;  /* 0x0000000000480947 */ /* 0x000fea0003800000 */
[----:B------:R-:W2:Y:S04]  /*0540*/  LDG.E.CONSTANT R10, desc[UR12][R14.64] ;  /* 0x0000000c0e0a7981 */ /* 0x000ea8000c1e9900 */
[----:B------:R-:W3:Y:S01]  /*0550*/  LDG.E.CONSTANT R9, desc[UR12][R28.64+-0x4] ;  /* 0xfffffc0c1c097981 */ /* 0x000ee2000c1e9900 */
[----:B------:R-:W-:Y:S01]  /*0560*/  BSSY.RECONVERGENT B1, `(.L_x_109) ;  /* 0x000000d000017945 */ /* 0x000fe20003800200 */
[----:B--2---:R-:W0:Y:S08]  /*0570*/  MUFU.RCP R3, R10 ;  /* 0x0000000a00037308 */ /* 0x004e300000001000 */
[----:B---3--:R-:W1:Y:S01]  /*0580*/  FCHK P0, R9, R10 ;  /* 0x0000000a09007302 */ /* 0x008e620000000000 */
[----:B0-----:R-:W-:-:S04]  /*0590*/  FFMA R0, -R10, R3, 1 ;  /* 0x3f8000000a007423 */ /* 0x001fc80000000103 */
[----:B------:R-:W-:-:S04]  /*05a0*/  FFMA R0, R3, R0, R3 ;  /* 0x0000000003007223 */ /* 0x000fc80000000003 */
[----:B------:R-:W-:-:S04]  /*05b0*/  FFMA R3, R0, R9, RZ ;  /* 0x0000000900037223 */ /* 0x000fc800000000ff */
[----:B------:R-:W-:-:S04]  /*05c0*/  FFMA R8, -R10, R3, R9 ;  /* 0x000000030a087223 */ /* 0x000fc80000000109 */
[----:B------:R-:W-:Y:S01]  /*05d0*/  FFMA R0, R0, R8, R3 ;  /* 0x0000000800007223 */ /* 0x000fe20000000003 */
[----:B-1----:R-:W-:Y:S06]  /*05e0*/  @!P0 BRA `(.L_x_110) ;  /* 0x0000000000108947 */ /* 0x002fec0003800000 */
[----:B------:R-:W-:Y:S01]  /*05f0*/  IMAD.MOV.U32 R0, RZ, RZ, R9 ;  /* 0x000000ffff007224 */ /* 0x000fe200078e0009 */
[----:B------:R-:W-:Y:S01]  /*0600*/  MOV R8, 0x630 ;  /* 0x0000063000087802 */ /* 0x000fe20000000f00 */
[----:B------:R-:W-:-:S07]  /*0610*/  IMAD.MOV.U32 R3, RZ, RZ, R10 ;  /* 0x000000ffff037224 */ /* 0x000fce00078e000a */
[----:B------:R-:W-:Y:S05]  /*0620*/  CALL.REL.NOINC `($__internal_5_$__cuda_sm3x_div_rn_noftz_f32_slowpath) ;  /* 0x0000000400f87944 */ /* 0x000fea0003c00000 */
.L_x_110:
[----:B------:R-:W-:Y:S05]  /*0630*/  BSYNC.RECONVERGENT B1 ;  /* 0x0000000000017941 */ /* 0x000fea0003800200 */
.L_x_109:
[----:B------:R-:W-:-:S05]  /*0640*/  FMUL R3, R5, R0 ;  /* 0x0000000005037220 */ /* 0x000fca0000400000 */
[----:B------:R1:W-:Y:S02]  /*0650*/  REDG.E.ADD.F32.FTZ.RN.STRONG.GPU desc[UR12][R22.64+-0x4], R3 ;  /* 0xfffffc03160079a6 */ /* 0x0003e4000c12f30c */
.L_x_108:
[----:B------:R-:W-:Y:S05]  /*0660*/  BSYNC.RECONVERGENT B0 ;  /* 0x0000000000007941 */ /* 0x000fea0003800200 */
.L_x_107:
[----:B------:R-:W-:-:S06]  /*0670*/  IMAD.WIDE.U32 R8, R13, 0x8, R18 ;  /* 0x000000080d087825 */ /* 0x000fcc00078e0012 */
[----:B------:R-:W2:Y:S01]  /*0680*/  LDG.E.CONSTANT R8, desc[UR12][R8.64] ;  /* 0x0000000c08087981 */ /* 0x000ea2000c1e9900 */
[----:B------:R-:W-:Y:S01]  /*0690*/  BSSY.RECONVERGENT B0, `(.L_x_111) ;  /* 0x0000018000007945 */ /* 0x000fe20003800200 */
[----:B--2---:R-:W-:-:S13]  /*06a0*/  FSETP.GTU.AND P0, PT, R8, 1.00000001335143196e-10, PT ;  /* 0x2edbe6ff0800780b */ /* 0x004fda0003f0c000 */
[----:B------:R-:W-:Y:S05]  /*06b0*/  @!P0 BRA `(.L_x_112) ;  /* 0x0000000000548947 */ /* 0x000fea0003800000 */
[----:B01----:R-:W2:Y:S02]  /*06c0*/  LDG.E.CONSTANT R3, desc[UR12][R20.64] ;  /* 0x0000000c14037981 */ /* 0x003ea4000c1e9900 */
        /* <DEDUP_REMOVED lines=14> */
[----:B------:R-:W-:Y:S02]  /*07b0*/  MOV R3, R10 ;  /* 0x0000000a00037202 */ /* 0x000fe40000000f00 */
[----:B------:R-:W-:-:S07]  /*07c0*/  MOV R8, 0x7e0 ;  /* 0x000007e000087802 */ /* 0x000fce0000000f00 */
[----:B------:R-:W-:Y:S05]  /*07d0*/  CALL.REL.NOINC `($__internal_5_$__cuda_sm3x_div_rn_noftz_f32_slowpath) ;  /* 0x00000004008c7944 */ /* 0x000fea0003c00000 */
.L_x_114:
[----:B------:R-:W-:Y:S05]  /*07e0*/  BSYNC.RECONVERGENT B1 ;  /* 0x0000000000017941 */ /* 0x000fea0003800200 */
.L_x_113:
[----:B------:R-:W-:-:S05]  /*07f0*/  FMUL R3, R5, R0 ;  /* 0x0000000005037220 */ /* 0x000fca0000400000 */
[----:B------:R2:W-:Y:S02]  /*0800*/  REDG.E.ADD.F32.FTZ.RN.STRONG.GPU desc[UR12][R22.64], R3 ;  /* 0x00000003160079a6 */ /* 0x0005e4000c12f30c */
.L_x_112:
[----:B------:R-:W-:Y:S05]  /*0810*/  BSYNC.RECONVERGENT B0 ;  /* 0x0000000000007941 */ /* 0x000fea0003800200 */
.L_x_111:
[----:B------:R-:W-:-:S06]  /*0820*/  IMAD.WIDE.U32 R18, R13, 0xc, R18 ;  /* 0x0000000c0d127825 */ /* 0x000fcc00078e0012 */
[----:B------:R-:W3:Y:S01]  /*0830*/  LDG.E.CONSTANT R18, desc[UR12][R18.64] ;  /* 0x0000000c12127981 */ /* 0x000ee2000c1e9900 */
[----:B------:R-:W-:Y:S01]  /*0840*/  BSSY.RECONVERGENT B0, `(.L_x_115) ;  /* 0x0000018000007945 */ /* 0x000fe20003800200 */
[----:B---3--:R-:W-:-:S13]  /*0850*/  FSETP.GTU.AND P0, PT, R18, 1.00000001335143196e-10, PT ;  /* 0x2edbe6ff1200780b */ /* 0x008fda0003f0c000 */
[----:B------:R-:W-:Y:S05]  /*0860*/  @!P0 BRA `(.L_x_116) ;  /* 0x0000000000548947 */ /* 0x000fea0003800000 */
[----:B012---:R-:W2:Y:S02]  /*0870*/  LDG.E.CONSTANT R3, desc[UR12][R20.64+0x4] ;  /* 0x0000040c14037981 */ /* 0x007ea4000c1e9900 */
        /* <DEDUP_REMOVED lines=17> */
.L_x_118:
[----:B------:R-:W-:Y:S05]  /*0990*/  BSYNC.RECONVERGENT B1 ;  /* 0x0000000000017941 */ /* 0x000fea0003800200 */
.L_x_117:
[----:B------:R-:W-:-:S05]  /*09a0*/  FMUL R3, R5, R0 ;  /* 0x0000000005037220 */ /* 0x000fca0000400000 */
[----:B------:R3:W-:Y:S02]  /*09b0*/  REDG.E.ADD.F32.FTZ.RN.STRONG.GPU desc[UR12][R22.64+0x4], R3 ;  /* 0x00000403160079a6 */ /* 0x0007e4000c12f30c */
.L_x_116:
[----:B------:R-:W-:Y:S05]  /*09c0*/  BSYNC.RECONVERGENT B0 ;  /* 0x0000000000007941 */ /* 0x000fea0003800200 */
.L_x_115:
[----:B------:R-:W-:Y:S01]  /*09d0*/  VIADD R11, R11, 0x4 ;  /* 0x000000040b0b7836 */ /* 0x000fe20000000000 */
[----:B------:R-:W-:Y:S02]  /*09e0*/  IADD3 R28, P1, PT, R28, 0x10, RZ ;  /* 0x000000101c1c7810 */ /* 0x000fe40007f3e0ff */
[----:B------:R-:W-:Y:S02]  /*09f0*/  IADD3 R20, P2, PT, R20, 0x10, RZ ;  /* 0x0000001014147810 */ /* 0x000fe40007f5e0ff */
[----:B------:R-:W-:Y:S01]  /*0a00*/  ISETP.NE.AND P0, PT, R11, RZ, PT ;  /* 0x000000ff0b00720c */ /* 0x000fe20003f05270 */
[----:B------:R-:W-:Y:S01]  /*0a10*/  IMAD.X R29, RZ, RZ, R29, P1 ;  /* 0x000000ffff1d7224 */ /* 0x000fe200008e061d */
[----:B------:R-:W-:Y:S01]  /*0a20*/  MOV R0, R13 ;  /* 0x0000000d00007202 */ /* 0x000fe20000000f00 */
[----:B------:R-:W-:Y:S01]  /*0a30*/  IMAD.X R21, RZ, RZ, R21, P2 ;  /* 0x000000ffff157224 */ /* 0x000fe200010e0615 */
[----:B0123--:R-:W-:-:S03]  /*0a40*/  IADD3 R22, P3, PT, R22, 0x10, RZ ;  /* 0x0000001016167810 */ /* 0x00ffc60007f7e0ff */
[----:B------:R-:W-:Y:S01]  /*0a50*/  IMAD R12, R0, 0x4, R12 ;  /* 0x00000004000c7824 */ /* 0x000fe200078e020c */
[----:B------:R-:W-:-:S05]  /*0a60*/  IADD3.X R23, PT, PT, RZ, R23, RZ, P3, !PT ;  /* 0x00000017ff177210 */ /* 0x000fca0001ffe4ff */
[----:B------:R-:W-:Y:S05]  /*0a70*/  @P0 BRA `(.L_x_119) ;  /* 0xfffffff800280947 */ /* 0x000fea000383ffff */
[----:B------:R-:W-:-:S07]  /*0a80*/  LOP3.LUT R3, R0, 0x7ffffffc, RZ, 0xc0, !PT ;  /* 0x7ffffffc00037812 */ /* 0x000fce00078ec0ff */
.L_x_102:
[----:B------:R-:W-:-:S13]  /*0a90*/  ISETP.NE.AND P0, PT, R4, RZ, PT ;  /* 0x000000ff0400720c */ /* 0x000fda0003f05270 */
[----:B------:R-:W-:Y:S05]  /*0aa0*/  @!P0 BRA `(.L_x_101) ;  /* 0x0000000000bc8947 */ /* 0x000fea0003800000 */
[----:B------:R-:W0:Y:S01]  /*0ab0*/  LDC.64 R16, c[0x0][0x398] ;  /* 0x0000e600ff107b82 */ /* 0x000e220000000a00 */
[----:B------:R-:W-:Y:S01]  /*0ac0*/  IMAD R11, R3, R0, R7 ;  /* 0x00000000030b7224 */ /* 0x000fe200078e0207 */
[----:B------:R-:W1:Y:S01]  /*0ad0*/  LDCU UR5, c[0x0][0x3b8] ;  /* 0x00007700ff0577ac */ /* 0x000e620008000800 */
[----:B------:R-:W-:-:S05]  /*0ae0*/  IMAD.MOV R4, RZ, RZ, -R4 ;  /* 0x000000ffff047224 */ /* 0x000fca00078e0a04 */
[----:B------:R-:W2:Y:S08]  /*0af0*/  LDC.64 R18, c[0x0][0x390] ;  /* 0x0000e400ff127b82 */ /* 0x000eb00000000a00 */
[----:B------:R-:W3:Y:S08]  /*0b00*/  LDC.64 R20, c[0x0][0x388] ;  /* 0x0000e200ff147b82 */ /* 0x000ef00000000a00 */
[----:B------:R-:W4:Y:S01]  /*0b10*/  LDC.64 R12, c[0x0][0x380] ;  /* 0x0000e000ff0c7b82 */ /* 0x000f220000000a00 */
[----:B0-----:R-:W-:-:S04]  /*0b20*/  IMAD.WIDE.U32 R16, R3, 0x4, R16 ;  /* 0x0000000403107825 */ /* 0x001fc800078e0010 */
[----:B--2---:R-:W-:-:S04]  /*0b30*/  IMAD.WIDE.U32 R18, R3, 0x4, R18 ;  /* 0x0000000403127825 */ /* 0x004fc800078e0012 */
[----:B-1-3--:R-:W-:-:S07]  /*0b40*/  IMAD.WIDE.U32 R20, R3, 0x4, R20 ;  /* 0x0000000403147825 */ /* 0x00afce00078e0014 */
.L_x_124:
[----:B----4-:R-:W-:-:S06]  /*0b50*/  IMAD.WIDE R8, R11, 0x4, R12 ;  /* 0x000000040b087825 */ /* 0x010fcc00078e020c */
[----:B------:R-:W2:Y:S01]  /*0b60*/  LDG.E.CONSTANT R8, desc[UR12][R8.64] ;  /* 0x0000000c08087981 */ /* 0x000ea2000c1e9900 */
[----:B------:R-:W-:Y:S01]  /*0b70*/  IADD3 R4, PT, PT, R4, 0x1, RZ ;  /* 0x0000000104047810 */ /* 0x000fe20007ffe0ff */
[----:B------:R-:W-:Y:S03]  /*0b80*/  BSSY.RECONVERGENT B0, `(.L_x_120) ;  /* 0x0000019000007945 */ /* 0x000fe60003800200 */
[----:B------:R-:W-:Y:S02]  /*0b90*/  ISETP.NE.AND P2, PT, R4, RZ, PT ;  /* 0x000000ff0400720c */ /* 0x000fe40003f45270 */
        /* <DEDUP_REMOVED lines=20> */
.L_x_123:
[----:B------:R-:W-:Y:S05]  /*0ce0*/  BSYNC.RECONVERGENT B1 ;  /* 0x0000000000017941 */ /* 0x000fea0003800200 */
.L_x_122:
[----:B------:R-:W-:-:S05]  /*0cf0*/  FMUL R3, R5, R0 ;  /* 0x0000000005037220 */ /* 0x000fca0000400000 */
[----:B------:R0:W-:Y:S02]  /*0d00*/  REDG.E.ADD.F32.FTZ.RN.STRONG.GPU desc[UR12][R16.64], R3 ;  /* 0x00000003100079a6 */ /* 0x0001e4000c12f30c */
.L_x_121:
[----:B------:R-:W-:Y:S05]  /*0d10*/  BSYNC.RECONVERGENT B0 ;  /* 0x0000000000007941 */ /* 0x000fea0003800200 */
.L_x_120:
[----:B0-----:R-:W-:Y:S02]  /*0d20*/  IADD3 R16, P0, PT, R16, 0x4, RZ ;  /* 0x0000000410107810 */ /* 0x001fe40007f1e0ff */
[----:B------:R-:W-:Y:S02]  /*0d30*/  IADD3 R18, P1, PT, R18, 0x4, RZ ;  /* 0x0000000412127810 */ /* 0x000fe40007f3e0ff */
[----:B------:R-:W-:Y:S01]  /*0d40*/  IADD3 R20, P3, PT, R20, 0x4, RZ ;  /* 0x0000000414147810 */ /* 0x000fe20007f7e0ff */
[----:B------:R-:W-:Y:S01]  /*0d50*/  IMAD.X R17, RZ, RZ, R17, P0 ;  /* 0x000000ffff117224 */ /* 0x000fe200000e0611 */
[----:B------:R-:W-:Y:S01]  /*0d60*/  IADD3 R11, PT, PT, R11, UR5, RZ ;  /* 0x000000050b0b7c10 */ /* 0x000fe2000fffe0ff */
[----:B------:R-:W-:Y:S01]  /*0d70*/  IMAD.X R19, RZ, RZ, R19, P1 ;  /* 0x000000ffff137224 */ /* 0x000fe200008e0613 */
[----:B------:R-:W-:Y:S01]  /*0d80*/  IADD3.X R21, PT, PT, RZ, R21, RZ, P3, !PT ;  /* 0x00000015ff157210 */ /* 0x000fe20001ffe4ff */
[----:B------:R-:W-:Y:S08]  /*0d90*/  @P2 BRA `(.L_x_124) ;  /* 0xfffffffc006c2947 */ /* 0x000ff0000383ffff */
.L_x_101:
[----:B------:R-:W1:Y:S02]  /*0da0*/  LDCU UR4, c[0x0][0x3b4] ;  /* 0x00007680ff0477ac */ /* 0x000e640008000800 */
[----:B-1----:R-:W-:-:S13]  /*0db0*/  ISETP.NE.AND P0, PT, R7, UR4, PT ;  /* 0x0000000407007c0c */ /* 0x002fda000bf05270 */
[----:B------:R-:W-:Y:S05]  /*0dc0*/  @!P0 EXIT ;  /* 0x000000000000894d */ /* 0x000fea0003800000 */
[----:B------:R-:W1:Y:S02]  /*0dd0*/  LDC.64 R2, c[0x0][0x3a0] ;  /* 0x0000e800ff027b82 */ /* 0x000e640000000a00 */
[----:B-1----:R-:W-:-:S05]  /*0de0*/  IMAD.WIDE R2, R7, 0x4, R2 ;  /* 0x0000000407027825 */ /* 0x002fca00078e0202 */
[----:B-----5:R-:W-:Y:S01]  /*0df0*/  REDG.E.ADD.F32.FTZ.RN.STRONG.GPU desc[UR12][R2.64], R6 ;  /* 0x00000006020079a6 */ /* 0x020fe2000c12f30c */
[----:B------:R-:W-:Y:S05]  /*0e00*/  EXIT ;  /* 0x000000000000794d */ /* 0x000fea0003800000 */
        .weak           $__internal_5_$__cuda_sm3x_div_rn_noftz_f32_slowpath
        .type           $__internal_5_$__cuda_sm3x_div_rn_noftz_f32_slowpath,@function
        .size           $__internal_5_$__cuda_sm3x_div_rn_noftz_f32_slowpath,(.L_x_184 - $__internal_5_$__cuda_sm3x_div_rn_noftz_f32_slowpath)
$__internal_5_$__cuda_sm3x_div_rn_noftz_f32_slowpath:
        /* <DEDUP_REMOVED lines=34> */
.L_x_126:
        /* <DEDUP_REMOVED lines=29> */
[CCC-:B------:R-:W-:Y:S01]  /*1200*/  FFMA.RP R9, R3.reuse, R25.reuse, R10.reuse ;  /* 0x0000001903097223 */ /* 0x1c0fe2000000800a */
[CCC-:B------:R-:W-:Y:S01]  /*1210*/  FFMA.RM R26, R3.reuse, R25.reuse, R10.reuse ;  /* 0x00000019031a7223 */ /* 0x1c0fe2000000400a */
[----:B------:R-:W-:Y:S01]  /*1220*/  FFMA.RZ R3, R3, R25, R10 ;  /* 0x0000001903037223 */ /* 0x000fe2000000c00a */
[C---:B------:R-:W-:Y:S02]  /*1230*/  IADD3 R10, PT, PT, R24.reuse, 0x20, RZ ;  /* 0x00000020180a7810 */ /* 0x040fe40007ffe0ff */
[C---:B------:R-:W-:Y:S02]  /*1240*/  ISETP.NE.AND P3, PT, R24.reuse, RZ, PT ;  /* 0x000000ff1800720c */ /* 0x040fe40003f65270 */
[----:B------:R-:W-:Y:S02]  /*1250*/  LOP3.LUT R3, R3, 0x7fffff, RZ, 0xc0, !PT ;  /* 0x007fffff03037812 */ /* 0x000fe400078ec0ff */
[----:B------:R-:W-:Y:S01]  /*1260*/  ISETP.NE.AND P1, PT, R24, RZ, PT ;  /* 0x000000ff1800720c */ /* 0x000fe20003f25270 */
[----:B------:R-:W-:Y:S01]  /*1270*/  IMAD.MOV R24, RZ, RZ, -R24 ;  /* 0x000000ffff187224 */ /* 0x000fe200078e0a18 */
        /* <DEDUP_REMOVED lines=14> */
.L_x_133:
[----:B------:R-:W-:-:S04]  /*1360*/  LOP3.LUT R0, R0, 0x80000000, RZ, 0xc0, !PT ;  /* 0x8000000000007812 */ /* 0x000fc800078ec0ff */
[----:B------:R-:W-:Y:S01]  /*1370*/  LOP3.LUT R0, R0, 0x7f800000, RZ, 0xfc, !PT ;  /* 0x7f80000000007812 */ /* 0x000fe200078efcff */
[----:B------:R-:W-:Y:S06]  /*1380*/  BRA `(.L_x_134) ;  /* 0x0000000000047947 */ /* 0x000fec0003800000 */
.L_x_132:
[----:B------:R-:W-:-:S07]  /*1390*/  LEA R0, R9, R0, 0x17 ;  /* 0x0000000009007211 */ /* 0x000fce00078eb8ff */
.L_x_134:
[----:B------:R-:W-:Y:S05]  /*13a0*/  BSYNC.RECONVERGENT B3 ;  /* 0x0000000000037941 */ /* 0x000fea0003800200 */
.L_x_131:
[----:B------:R-:W-:Y:S05]  /*13b0*/  BRA `(.L_x_135) ;  /* 0x0000000000207947 */ /* 0x000fea0003800000 */
.L_x_130:
[----:B------:R-:W-:-:S04]  /*13c0*/  LOP3.LUT R0, R3, 0x80000000, R0, 0x48, !PT ;  /* 0x8000000003007812 */ /* 0x000fc800078e4800 */
[----:B------:R-:W-:Y:S01]  /*13d0*/  LOP3.LUT R0, R0, 0x7f800000, RZ, 0xfc, !PT ;  /* 0x7f80000000007812 */ /* 0x000fe200078efcff */
[----:B------:R-:W-:Y:S06]  /*13e0*/  BRA `(.L_x_135) ;  /* 0x0000000000147947 */ /* 0x000fec0003800000 */
.L_x_129:
[----:B------:R-:W-:Y:S01]  /*13f0*/  LOP3.LUT R0, R3, 0x80000000, R0, 0x48, !PT ;  /* 0x8000000003007812 */ /* 0x000fe200078e4800 */
[----:B------:R-:W-:Y:S06]  /*1400*/  BRA `(.L_x_135) ;  /* 0x00000000000c7947 */ /* 0x000fec0003800000 */
.L_x_128:
[----:B------:R-:W0:Y:S01]  /*1410*/  MUFU.RSQ R0, -QNAN ;  /* 0xffc0000000007908 */ /* 0x000e220000001400 */
[----:B------:R-:W-:Y:S05]  /*1420*/  BRA `(.L_x_135) ;  /* 0x0000000000047947 */ /* 0x000fea0003800000 */
.L_x_127:
[----:B------:R-:W-:-:S07]  /*1430*/  FADD.FTZ R0, R0, R3 ;  /* 0x0000000300007221 */ /* 0x000fce0000010000 */
.L_x_135:
[----:B------:R-:W-:Y:S05]  /*1440*/  BSYNC.RECONVERGENT B2 ;  /* 0x0000000000027941 */ /* 0x000fea0003800200 */
.L_x_125:
[----:B------:R-:W-:-:S04]  /*1450*/  IMAD.MOV.U32 R9, RZ, RZ, 0x0 ;  /* 0x00000000ff097424 */ /* 0x000fc800078e00ff */
[----:B0-----:R-:W-:Y:S05]  /*1460*/  RET.REL.NODEC R8 `(brandes_backprop) ;  /* 0xffffffe808e47950 */ /* 0x001fea0003c3ffff */
.L_x_136:
        /* <DEDUP_REMOVED lines=9> */
.L_x_184:


//--------------------- .text.brandes_bfs_step    --------------------------
	.section	.text.brandes_bfs_step,"ax",@progbits
	.align	128
        .global         brandes_bfs_step
        .type           brandes_bfs_step,@function
        .size           brandes_bfs_step,(.L_x_196 - brandes_bfs_step)
        .other          brandes_bfs_step,@"STO_CUDA_ENTRY STV_DEFAULT"
brandes_bfs_step:
.text.brandes_bfs_step:
[----:B------:R-:W-:Y:S08]  /*0000*/  LDC R1, c[0x0][0x37c] ;  /* 0x0000df00ff017b82 */ /* 0x000ff00000000800 */
[----:B------:R-:W0:Y:S01]  /*0010*/  LDC.64 R2, c[0x0][0x3a8] ;  /* 0x0000ea00ff027b82 */ /* 0x000e220000000a00 */
[----:B------:R-:W0:Y:S02]  /*0020*/  LDCU.64 UR4, c[0x0][0x358] ;  /* 0x00006b00ff0477ac */ /* 0x000e240008000a00 */
[----:B0-----:R-:W2:Y:S05]  /*0030*/  LDG.E.CONSTANT R2, desc[UR4][R2.64] ;  /* 0x0000000402027981 */ /* 0x001eaa000c1e9900 */
[----:B------:R-:W0:Y:S01]  /*0040*/  S2UR UR6, SR_CTAID.X ;  /* 0x00000000000679c3 */ /* 0x000e220000002500 */
[----:B------:R-:W0:Y:S07]  /*0050*/  S2R R0, SR_TID.X ;  /* 0x0000000000007919 */ /* 0x000e2e0000002100 */
[----:B------:R-:W0:Y:S02]  /*0060*/  LDC R5, c[0x0][0x360] ;  /* 0x0000d800ff057b82 */ /* 0x000e240000000800 */
[----:B0-----:R-:W-:-:S05]  /*0070*/  IMAD R5, R5, UR6, R0 ;  /* 0x0000000605057c24 */ /* 0x001fca000f8e0200 */
[----:B--2---:R-:W-:-:S13]  /*0080*/  ISETP.GE.AND P0, PT, R5, R2, PT ;  /* 0x000000020500720c */ /* 0x004fda0003f06270 */
[----:B------:R-:W-:Y:S05]  /*0090*/  @P0 EXIT ;  /* 0x000000000000094d */ /* 0x000fea0003800000 */
[----:B------:R-:W0:Y:S01]  /*00a0*/  LDCU UR6, c[0x0][0x3bc] ;  /* 0x00007780ff0677ac */ /* 0x000e220008000800 */
[----:B------:R-:W1:Y:S01]  /*00b0*/  LDC.64 R6, c[0x0][0x398] ;  /* 0x0000e600ff067b82 */ /* 0x000e620000000a00 */
[----:B0-----:R-:W-:-:S05]  /*00c0*/  IMAD.U32 R0, RZ, RZ, UR6 ;  /* 0x00000006ff007e24 */ /* 0x001fca000f8e00ff */
[----:B------:R-:W-:Y:S01]  /*00d0*/  ISETP.GE.AND P0, PT, R0, 0x1, PT ;  /* 0x000000010000780c */ /* 0x000fe20003f06270 */
[----:B-1----:R-:W-:-:S12]  /*00e0*/  IMAD.WIDE R6, R5, 0x4, R6 ;  /* 0x0000000405067825 */ /* 0x002fd800078e0206 */
[----:B------:R-:W-:Y:S05]  /*00f0*/  @!P0 EXIT ;  /* 0x000000000000894d */ /* 0x000fea0003800000 */
[----:B------:R-:W2:Y:S01]  /*0100*/  LDG.E.CONSTANT R3, desc[UR4][R6.64] ;  /* 0x0000000406037981 */ /* 0x000ea2000c1e9900 */
[----:B------:R-:W2:Y:S01]  /*0110*/  LDC.64 R18, c[0x0][0x390] ;  /* 0x0000e400ff127b82 */ /* 0x000ea20000000a00 */
[C---:B------:R-:W-:Y:S01]  /*0120*/  ISETP.GE.U32.AND P0, PT, R0.reuse, 0x4, PT ;  /* 0x000000040000780c */ /* 0x040fe20003f06070 */
[----:B------:R-:W-:Y:S01]  /*0130*/  IMAD.MOV.U32 R4, RZ, RZ, RZ ;  /* 0x000000ffff047224 */ /* 0x000fe200078e00ff */
[----:B------:R-:W-:-:S05]  /*0140*/  LOP3.LUT R2, R0, 0x3, RZ, 0xc0, !PT ;  /* 0x0000000300027812 */ /* 0x000fca00078ec0ff */
[----:B------:R-:W0:Y:S02]  /*0150*/  LDC R17, c[0x0][0x3b8] ;  /* 0x0000ee00ff117b82 */ /* 0x000e240000000800 */
[----:B0-----:R-:W-:Y:S02]  /*0160*/  VIADD R17, R17, 0x1 ;  /* 0x0000000111117836 */ /* 0x001fe40000000000 */
[----:B--2---:R-:W-:Y:S02]  /*0170*/  IMAD.WIDE R18, R3, 0x4, R18 ;  /* 0x0000000403127825 */ /* 0x004fe400078e0212 */
[----:B------:R-:W-:Y:S05]  /*0180*/  @!P0 BRA `(.L_x_137) ;  /* 0x0000000800408947 */ /* 0x000fea0003800000 */
[----:B------:R-:W0:Y:S01]  /*0190*/  LDC R5, c[0x0][0x3bc] ;  /* 0x0000ef00ff057b82 */ /* 0x000e220000000800 */
[----:B------:R-:W-:Y:S01]  /*01a0*/  HFMA2 R25, -RZ, RZ, 0, 0 ;  /* 0x00000000ff197431 */ /* 0x000fe200000001ff */
[----:B------:R-:W-:-:S06]  /*01b0*/  LOP3.LUT R4, R0, 0x7ffffffc, RZ, 0xc0, !PT ;  /* 0x7ffffffc00047812 */ /* 0x000fcc00078ec0ff */
[----:B------:R-:W1:Y:S08]  /*01c0*/  LDC.64 R14, c[0x0][0x390] ;  /* 0x0000e400ff0e7b82 */ /* 0x000e700000000a00 */
[----:B------:R-:W2:Y:S08]  /*01d0*/  LDC.64 R12, c[0x0][0x388] ;  /* 0x0000e200ff0c7b82 */ /* 0x000eb00000000a00 */
[----:B------:R-:W3:Y:S08]  /*01e0*/  LDC.64 R10, c[0x0][0x3a0] ;  /* 0x0000e800ff0a7b82 */ /* 0x000ef00000000a00 */
[----:B------:R-:W4:Y:S02]  /*01f0*/  LDC.64 R8, c[0x0][0x380] ;  /* 0x0000e000ff087b82 */ /* 0x000f240000000a00 */
.L_x_154:
[----:B0-----:R-:W-:-:S04]  /*0200*/  IMAD.MOV.U32 R0, RZ, RZ, R5 ;  /* 0x000000ffff007224 */ /* 0x001fc800078e0005 */
[----:B------:R-:W-:-:S04]  /*0210*/  IMAD R7, R3, R0, R25 ;  /* 0x0000000003077224 */ /* 0x000fc800078e0219 */
[----:B----4-:R-:W-:-:S05]  /*0220*/  IMAD.WIDE R6, R7, 0x4, R8 ;  /* 0x0000000407067825 */ /* 0x010fca00078e0208 */
[----:B------:R-:W4:Y:S01]  /*0230*/  LDG.E.CONSTANT R16, desc[UR4][R6.64] ;  /* 0x0000000406107981 */ /* 0x000f22000c1e9900 */
[----:B------:R-:W-:Y:S01]  /*0240*/  BSSY.RECONVERGENT B0, `(.L_x_138) ;  /* 0x000001e000007945 */ /* 0x000fe20003800200 */
[----:B----4-:R-:W-:-:S13]  /*0250*/  FSETP.GTU.AND P0, PT, R16, 1.00000001335143196e-10, PT ;  /* 0x2edbe6ff1000780b */ /* 0x010fda0003f0c000 */
[----:B-12---:R-:W-:Y:S05]  /*0260*/  @!P0 BRA `(.L_x_139) ;  /* 0x00000000006c8947 */ /* 0x006fea0003800000 */
[----:B------:R-:W-:Y:S02]  /*0270*/  IMAD.MOV.U32 R16, RZ, RZ, -0x1 ;  /* 0xffffffffff107424 */ /* 0x000fe400078e00ff */
[----:B--2---:R-:W-:-:S05]  /*0280*/  IMAD.WIDE.U32 R20, R25, 0x4, R12 ;  /* 0x0000000419147825 */ /* 0x004fca00078e000c */
[----:B------:R-:W2:Y:S01]  /*0290*/  ATOMG.E.CAS.STRONG.GPU PT, R16, [R20], R16, R17 ;  /* 0x00000010141073a9 */ /* 0x000ea200001ee111 */
[----:B------:R-:W-:Y:S01]  /*02a0*/  BSSY.RECONVERGENT B1, `(.L_x_140) ;  /* 0x0000011000017945 */ /* 0x000fe20003800200 */
[----:B--2---:R-:W-:-:S13]  /*02b0*/  ISETP.NE.AND P0, PT, R16, -0x1, PT ;  /* 0xffffffff1000780c */ /* 0x004fda0003f05270 */
[----:B------:R-:W-:Y:S05]  /*02c0*/  @P0 BRA `(.L_x_141) ;  /* 0x0000000000380947 */ /* 0x000fea0003800000 */
[----:B------:R-:W0:Y:S01]  /*02d0*/  S2R R23, SR_LANEID ;  /* 0x0000000000177919 */ /* 0x000e220000000000 */
[----:B------:R-:W-:Y:S01]  /*02e0*/  VOTEU.ANY UR6, UPT, PT ;  /* 0x0000000000067886 */ /* 0x000fe200038e0100 */
[----:B------:R-:W2:Y:S01]  /*02f0*/  LDC.64 R26, c[0x0][0x3b0] ;  /* 0x0000ec00ff1a7b82 */ /* 0x000ea20000000a00 */
[----:B------:R-:W0:Y:S08]  /*0300*/  FLO.U32 R16, UR6 ;  /* 0x0000000600107d00 */ /* 0x000e3000080e0000 */
[----:B------:R-:W2:Y:S01]  /*0310*/  POPC R29, UR6 ;  /* 0x00000006001d7d09 */ /* 0x000ea20008000000 */
[----:B0-----:R-:W-:-:S13]  /*0320*/  ISETP.EQ.U32.AND P0, PT, R16, R23, PT ;  /* 0x000000171000720c */ /* 0x001fda0003f02070 */
[----:B--2---:R-:W2:Y:S01]  /*0330*/  @P0 ATOMG.E.ADD.STRONG.GPU PT, R27, desc[UR4][R26.64], R29 ;  /* 0x8000001d1a1b09a8 */ /* 0x004ea200081ef104 */
[----:B------:R-:W0:Y:S02]  /*0340*/  S2R R22, SR_LTMASK ;  /* 0x0000000000167919 */ /* 0x000e240000003900 */
[----:B0-----:R-:W-:-:S06]  /*0350*/  LOP3.LUT R24, R22, UR6, RZ, 0xc0, !PT ;  /* 0x0000000616187c12 */ /* 0x001fcc000f8ec0ff */
[----:B------:R-:W0:Y:S01]  /*0360*/  POPC R24, R24 ;  /* 0x0000001800187309 */ /* 0x000e220000000000 */
[----:B--2---:R-:W0:Y:S02]  /*0370*/  SHFL.IDX PT, R23, R27, R16, 0x1f ;  /* 0x00001f101b177589 */ /* 0x004e2400000e0000 */
[----:B0-----:R-:W-:-:S05]  /*0380*/  IADD3 R23, PT, PT, R23, R24, RZ ;  /* 0x0000001817177210 */ /* 0x001fca0007ffe0ff */
[----:B---3--:R-:W-:-:S05]  /*0390*/  IMAD.WIDE R22, R23, 0x4, R10 ;  /* 0x0000000417167825 */ /* 0x008fca00078e020a */
[----:B------:R0:W-:Y:S02]  /*03a0*/  STG.E desc[UR4][R22.64], R25 ;  /* 0x0000001916007986 */ /* 0x0001e4000c101904 */
.L_x_141:
[----:B------:R-:W-:Y:S05]  /*03b0*/  BSYNC.RECONVERGENT B1 ;  /* 0x0000000000017941 */ /* 0x000fea0003800200 */
.L_x_140:
[----:B------:R-:W2:Y:S02]  /*03c0*/  LDG.E R20, desc[UR4][R20.64] ;  /* 0x0000000414147981 */ /* 0x000ea4000c1e1900 */
[----:B--2---:R-:W-:-:S13]  /*03d0*/  ISETP.NE.AND P0, PT, R20, R17, PT ;  /* 0x000000111400720c */ /* 0x004fda0003f05270 */
[----:B------:R-:W-:Y:S05]  /*03e0*/  @P0 BRA `(.L_x_139) ;  /* 0x00000000000c0947 */ /* 0x000fea0003800000 */
[----:B0-----:R-:W2:Y:S01]  /*03f0*/  LDG.E R23, desc[UR4][R18.64] ;  /* 0x0000000412177981 */ /* 0x001ea2000c1e1900 */
[----:B-1----:R-:W-:-:S05]  /*0400*/  IMAD.WIDE.U32 R20, R25, 0x4, R14 ;  /* 0x0000000419147825 */ /* 0x002fca00078e000e */
[----:B--2---:R4:W-:Y:S02]  /*0410*/  REDG.E.ADD.F32.FTZ.RN.STRONG.GPU desc[UR4][R20.64], R23 ;  /* 0x00000017140079a6 */ /* 0x0049e4000c12f304 */
.L_x_139:
[----:B------:R-:W-:Y:S05]  /*0420*/  BSYNC.RECONVERGENT B0 ;  /* 0x0000000000007941 */ /* 0x000fea0003800200 */
.L_x_138:
[----:B------:R-:W5:Y:S01]  /*0430*/  LDG.E.CONSTANT R16, desc[UR4][R6.64+0x4] ;  /* 0x0000040406107981 */ /* 0x000f62000c1e9900 */
[----:B------:R-:W-:Y:S01]  /*0440*/  BSSY.RECONVERGENT B0, `(.L_x_142) ;  /* 0x000001f000007945 */ /* 0x000fe20003800200 */
[----:B-----5:R-:W-:-:S13]  /*0450*/  FSETP.GTU.AND P0, PT, R16, 1.00000001335143196e-10, PT ;  /* 0x2edbe6ff1000780b */ /* 0x020fda0003f0c000 */
[----:B------:R-:W-:Y:S05]  /*0460*/  @!P0 BRA `(.L_x_143) ;  /* 0x0000000000708947 */ /* 0x000fea0003800000 */
[----:B------:R-:W-:Y:S02]  /*0470*/  IMAD.MOV.U32 R16, RZ, RZ, -0x1 ;  /* 0xffffffffff107424 */ /* 0x000fe400078e00ff */
[----:B--2-4-:R-:W-:-:S05]  /*0480*/  IMAD.WIDE.U32 R20, R25, 0x4, R12 ;  /* 0x0000000419147825 */ /* 0x014fca00078e000c */
[----:B------:R-:W2:Y:S01]  /*0490*/  ATOMG.E.CAS.STRONG.GPU PT, R16, [R20+0x4], R16, R17 ;  /* 0x00000410141073a9 */ /* 0x000ea200001ee111 */
[----:B------:R-:W-:Y:S01]  /*04a0*/  BSSY.RECONVERGENT B1, `(.L_x_144) ;  /* 0x0000012000017945 */ /* 0x000fe20003800200 */
[----:B--2---:R-:W-:-:S13]  /*04b0*/  ISETP.NE.AND P0, PT, R16, -0x1, PT ;  /* 0xffffffff1000780c */ /* 0x004fda0003f05270 */
[----:B------:R-:W-:Y:S05]  /*04c0*/  @P0 BRA `(.L_x_145) ;  /* 0x00000000003c0947 */ /* 0x000fea0003800000 */
[----:B------:R-:W2:Y:S01]  /*04d0*/  S2R R27, SR_LANEID ;  /* 0x00000000001b7919 */ /* 0x000ea20000000000 */
[----:B------:R-:W-:Y:S01]  /*04e0*/  VOTEU.ANY UR6, UPT, PT ;  /* 0x0000000000067886 */ /* 0x000fe200038e0100 */
[----:B0-----:R-:W0:Y:S01]  /*04f0*/  LDC.64 R22, c[0x0][0x3b0] ;  /* 0x0000ec00ff167b82 */ /* 0x001e220000000a00 */
[----:B------:R-:W2:Y:S08]  /*0500*/  FLO.U32 R24, UR6 ;  /* 0x0000000600187d00 */ /* 0x000eb000080e0000 */
[----:B------:R-:W0:Y:S01]  /*0510*/  POPC R16, UR6 ;  /* 0x0000000600107d09 */ /* 0x000e220008000000 */
[----:B--2---:R-:W-:-:S13]  /*0520*/  ISETP.EQ.U32.AND P0, PT, R24, R27, PT ;  /* 0x0000001b1800720c */ /* 0x004fda0003f02070 */
[----:B0-----:R-:W2:Y:S01]  /*0530*/  @P0 ATOMG.E.ADD.STRONG.GPU PT, R23, desc[UR4][R22.64], R16 ;  /* 0x80000010161709a8 */ /* 0x001ea200081ef104 */
[----:B------:R-:W-:Y:S01]  /*0540*/  IADD3 R29, PT, PT, R25, 0x1, RZ ;  /* 0x00000001191d7810 */ /* 0x000fe20007ffe0ff */
[----:B------:R-:W0:Y:S02]  /*0550*/  S2R R28, SR_LTMASK ;  /* 0x00000000001c7919 */ /* 0x000e240000003900 */
[----:B0-----:R-:W-:-:S06]  /*0560*/  LOP3.LUT R28, R28, UR6, RZ, 0xc0, !PT ;  /* 0x000000061c1c7c12 */ /* 0x001fcc000f8ec0ff */
[----:B------:R-:W0:Y:S01]  /*0570*/  POPC R28, R28 ;  /* 0x0000001c001c7309 */ /* 0x000e220000000000 */
[----:B--2---:R-:W0:Y:S02]  /*0580*/  SHFL.IDX PT, R27, R23, R24, 0x1f ;  /* 0x00001f18171b7589 */ /* 0x004e2400000e0000 */
[----:B0-----:R-:W-:-:S04]  /*0590*/  IMAD.IADD R27, R27, 0x1, R28 ;  /* 0x000000011b1b7824 */ /* 0x001fc800078e021c */
[----:B---3--:R-:W-:-:S05]  /*05a0*/  IMAD.WIDE R26, R27, 0x4, R10 ;  /* 0x000000041b1a7825 */ /* 0x008fca00078e020a */
[----:B------:R2:W-:Y:S02]  /*05b0*/  STG.E desc[UR4][R26.64], R29 ;  /* 0x0000001d1a007986 */ /* 0x0005e4000c101904 */
.L_x_145:
[----:B------:R-:W-:Y:S05]  /*05c0*/  BSYNC.RECONVERGENT B1 ;  /* 0x0000000000017941 */ /* 0x000fea0003800200 */
.L_x_144:
[----:B------:R-:W4:Y:S02]  /*05d0*/  LDG.E R20, desc[UR4][R20.64+0x4] ;  /* 0x0000040414147981 */ /* 0x000f24000c1e1900 */
[----:B----4-:R-:W-:-:S13]  /*05e0*/  ISETP.NE.AND P0, PT, R20, R17, PT ;  /* 0x000000111400720c */ /* 0x010fda0003f05270 */
[----:B------:R-:W-:Y:S05]  /*05f0*/  @P0 BRA `(.L_x_143) ;  /* 0x00000000000c0947 */ /* 0x000fea0003800000 */
[----:B0-----:R-:W4:Y:S01]  /*0600*/  LDG.E R23, desc[UR4][R18.64] ;  /* 0x0000000412177981 */ /* 0x001f22000c1e1900 */
[----:B-1----:R-:W-:-:S05]  /*0610*/  IMAD.WIDE.U32 R20, R25, 0x4, R14 ;  /* 0x0000000419147825 */ /* 0x002fca00078e000e */
[----:B----4-:R0:W-:Y:S02]  /*0620*/  REDG.E.ADD.F32.FTZ.RN.STRONG.GPU desc[UR4][R20.64+0x4], R23 ;  /* 0x00000417140079a6 */ /* 0x0101e4000c12f304 */
.L_x_143:
[----:B------:R-:W-:Y:S05]  /*0630*/  BSYNC.RECONVERGENT B0 ;  /* 0x0000000000007941 */ /* 0x000fea0003800200 */
.L_x_142:
[----:B------:R-:W5:Y:S01]  /*0640*/  LDG.E.CONSTANT R16, desc[UR4][R6.64+0x8] ;  /* 0x0000080406107981 */ /* 0x000f62000c1e9900 */
[----:B------:R-:W-:Y:S01]  /*0650*/  BSSY.RECONVERGENT B0, `(.L_x_146) ;  /* 0x000001f000007945 */ /* 0x000fe20003800200 */
[----:B-----5:R-:W-:-:S13]  /*0660*/  FSETP.GTU.AND P0, PT, R16, 1.00000001335143196e-10, PT ;  /* 0x2edbe6ff1000780b */ /* 0x020fda0003f0c000 */
[----:B------:R-:W-:Y:S05]  /*0670*/  @!P0 BRA `(.L_x_147) ;  /* 0x0000000000708947 */ /* 0x000fea0003800000 */
[----:B------:R-:W-:Y:S02]  /*0680*/  IMAD.MOV.U32 R16, RZ, RZ, -0x1 ;  /* 0xffffffffff107424 */ /* 0x000fe400078e00ff */
[----:B0-2-4-:R-:W-:-:S05]  /*0690*/  IMAD.WIDE.U32 R20, R25, 0x4, R12 ;  /* 0x0000000419147825 */ /* 0x015fca00078e000c */
[----:B------:R-:W2:Y:S01]  /*06a0*/  ATOMG.E.CAS.STRONG.GPU PT, R16, [R20+0x8], R16, R17 ;  /* 0x00000810141073a9 */ /* 0x000ea200001ee111 */
        /* <DEDUP_REMOVED lines=18> */
.L_x_149:
[----:B------:R-:W-:Y:S05]  /*07d0*/  BSYNC.RECONVERGENT B1 ;  /* 0x0000000000017941 */ /* 0x000fea0003800200 */
.L_x_148:
[----:B------:R-:W2:Y:S02]  /*07e0*/  LDG.E R20, desc[UR4][R20.64+0x8] ;  /* 0x0000080414147981 */ /* 0x000ea4000c1e1900 */
[----:B--2---:R-:W-:-:S13]  /*07f0*/  ISETP.NE.AND P0, PT, R20, R17, PT ;  /* 0x000000111400720c */ /* 0x004fda0003f05270 */
[----:B------:R-:W-:Y:S05]  /*0800*/  @P0 BRA `(.L_x_147) ;  /* 0x00000000000c0947 */ /* 0x000fea0003800000 */
[----:B------:R-:W2:Y:S01]  /*0810*/  LDG.E R23, desc[UR4][R18.64] ;  /* 0x0000000412177981 */ /* 0x000ea2000c1e1900 */
[----:B-1----:R-:W-:-:S05]  /*0820*/  IMAD.WIDE.U32 R20, R25, 0x4, R14 ;  /* 0x0000000419147825 */ /* 0x002fca00078e000e */
[----:B--2---:R1:W-:Y:S02]  /*0830*/  REDG.E.ADD.F32.FTZ.RN.STRONG.GPU desc[UR4][R20.64+0x8], R23 ;  /* 0x00000817140079a6 */ /* 0x0043e4000c12f304 */
.L_x_147:
[----:B------:R-:W-:Y:S05]  /*0840*/  BSYNC.RECONVERGENT B0 ;  /* 0x0000000000007941 */ /* 0x000fea0003800200 */
.L_x_146:
[----:B------:R-:W5:Y:S01]  /*0850*/  LDG.E.CONSTANT R6, desc[UR4][R6.64+0xc] ;  /* 0x00000c0406067981 */ /* 0x000f62000c1e9900 */
[----:B------:R-:W-:Y:S01]  /*0860*/  BSSY.RECONVERGENT B0, `(.L_x_150) ;  /* 0x000001f000007945 */ /* 0x000fe20003800200 */
[----:B-----5:R-:W-:-:S13]  /*0870*/  FSETP.GTU.AND P0, PT, R6, 1.00000001335143196e-10, PT ;  /* 0x2edbe6ff0600780b */ /* 0x020fda0003f0c000 */
[----:B------:R-:W-:Y:S05]  /*0880*/  @!P0 BRA `(.L_x_151) ;  /* 0x0000000000708947 */ /* 0x000fea0003800000 */
[----:B------:R-:W-:Y:S02]  /*0890*/  IMAD.MOV.U32 R16, RZ, RZ, -0x1 ;  /* 0xffffffffff107424 */ /* 0x000fe400078e00ff */
[----:B--2---:R-:W-:-:S05]  /*08a0*/  IMAD.WIDE.U32 R6, R25, 0x4, R12 ;  /* 0x0000000419067825 */ /* 0x004fca00078e000c */
[----:B------:R-:W2:Y:S01]  /*08b0*/  ATOMG.E.CAS.STRONG.GPU PT, R16, [R6+0xc], R16, R17 ;  /* 0x00000c10061073a9 */ /* 0x000ea200001ee111 */
[----:B------:R-:W-:Y:S01]  /*08c0*/  BSSY.RECONVERGENT B1, `(.L_x_152) ;  /* 0x0000012000017945 */ /* 0x000fe20003800200 */
[----:B--2---:R-:W-:-:S13]  /*08d0*/  ISETP.NE.AND P0, PT, R16, -0x1, PT ;  /* 0xffffffff1000780c */ /* 0x004fda0003f05270 */
[----:B------:R-:W-:Y:S05]  /*08e0*/  @P0 BRA `(.L_x_153) ;  /* 0x00000000003c0947 */ /* 0x000fea0003800000 */
[----:B01--4-:R-:W0:Y:S01]  /*08f0*/  S2R R21, SR_LANEID ;  /* 0x0000000000157919 */ /* 0x013e220000000000 */
[----:B------:R-:W-:Y:S01]  /*0900*/  VOTEU.ANY UR6, UPT, PT ;  /* 0x0000000000067886 */ /* 0x000fe200038e0100 */
[----:B------:R-:W1:Y:S01]  /*0910*/  LDC.64 R22, c[0x0][0x3b0] ;  /* 0x0000ec00ff167b82 */ /* 0x000e620000000a00 */
[----:B------:R-:W0:Y:S08]  /*0920*/  FLO.U32 R16, UR6 ;  /* 0x0000000600107d00 */ /* 0x000e3000080e0000 */
[----:B------:R-:W1:Y:S01]  /*0930*/  POPC R29, UR6 ;  /* 0x00000006001d7d09 */ /* 0x000e620008000000 */
[----:B0-----:R-:W-:-:S13]  /*0940*/  ISETP.EQ.U32.AND P0, PT, R16, R21, PT ;  /* 0x000000151000720c */ /* 0x001fda0003f02070 */
[----:B-1----:R-:W2:Y:S01]  /*0950*/  @P0 ATOMG.E.ADD.STRONG.GPU PT, R23, desc[UR4][R22.64], R29 ;  /* 0x8000001d161709a8 */ /* 0x002ea200081ef104 */
        /* <DEDUP_REMOVED lines=8> */
.L_x_153:
[----:B------:R-:W-:Y:S05]  /*09e0*/  BSYNC.RECONVERGENT B1 ;  /* 0x0000000000017941 */ /* 0x000fea0003800200 */
.L_x_152:
[----:B------:R-:W5:Y:S02]  /*09f0*/  LDG.E R6, desc[UR4][R6.64+0xc] ;  /* 0x00000c0406067981 */ /* 0x000f64000c1e1900 */
[----:B-----5:R-:W-:-:S13]  /*0a00*/  ISETP.NE.AND P0, PT, R6, R17, PT ;  /* 0x000000110600720c */ /* 0x020fda0003f05270 */
[----:B------:R-:W-:Y:S05]  /*0a10*/  @P0 BRA `(.L_x_151) ;  /* 0x00000000000c0947 */ /* 0x000fea0003800000 */
[----:B012-4-:R-:W2:Y:S01]  /*0a20*/  LDG.E R21, desc[UR4][R18.64] ;  /* 0x0000000412157981 */ /* 0x017ea2000c1e1900 */
[----:B------:R-:W-:-:S05]  /*0a30*/  IMAD.WIDE.U32 R6, R25, 0x4, R14 ;  /* 0x0000000419067825 */ /* 0x000fca00078e000e */
[----:B--2---:R0:W-:Y:S02]  /*0a40*/  REDG.E.ADD.F32.FTZ.RN.STRONG.GPU desc[UR4][R6.64+0xc], R21 ;  /* 0x00000c15060079a6 */ /* 0x0041e4000c12f304 */
.L_x_151:
[----:B------:R-:W-:Y:S05]  /*0a50*/  BSYNC.RECONVERGENT B0 ;  /* 0x0000000000007941 */ /* 0x000fea0003800200 */
.L_x_150:
[----:B0-----:R-:W-:-:S05]  /*0a60*/  VIADD R25, R25, 0x4 ;  /* 0x0000000419197836 */ /* 0x001fca0000000000 */
[----:B------:R-:W-:-:S13]  /*0a70*/  ISETP.NE.AND P0, PT, R25, R4, PT ;  /* 0x000000041900720c */ /* 0x000fda0003f05270 */
[----:B------:R-:W-:Y:S05]  /*0a80*/  @P0 BRA `(.L_x_154) ;  /* 0xfffffff400dc0947 */ /* 0x000fea000383ffff */
.L_x_137:
[----:B------:R-:W-:-:S13]  /*0a90*/  ISETP.NE.AND P0, PT, R2, RZ, PT ;  /* 0x000000ff0200720c */ /* 0x000fda0003f05270 */
[----:B------:R-:W-:Y:S05]  /*0aa0*/  @!P0 EXIT ;  /* 0x000000000000894d */ /* 0x000fea0003800000 */
[----:B---3--:R-:W0:Y:S01]  /*0ab0*/  LDC.64 R10, c[0x0][0x390] ;  /* 0x0000e400ff0a7b82 */ /* 0x008e220000000a00 */
[----:B------:R-:W-:Y:S02]  /*0ac0*/  IMAD R3, R3, R0, R4 ;  /* 0x0000000003037224 */ /* 0x000fe400078e0204 */
[----:B------:R-:W-:-:S05]  /*0ad0*/  IMAD.MOV R2, RZ, RZ, -R2 ;  /* 0x000000ffff027224 */ /* 0x000fca00078e0a02 */
[----:B--2---:R-:W2:Y:S08]  /*0ae0*/  LDC.64 R12, c[0x0][0x388] ;  /* 0x0000e200ff0c7b82 */ /* 0x004eb00000000a00 */
[----:B------:R-:W3:Y:S08]  /*0af0*/  LDC.64 R6, c[0x0][0x3a0] ;  /* 0x0000e800ff067b82 */ /* 0x000ef00000000a00 */
[----:B------:R-:W1:Y:S01]  /*0b00*/  LDC.64 R8, c[0x0][0x380] ;  /* 0x0000e000ff087b82 */ /* 0x000e620000000a00 */
[----:B0-----:R-:W-:-:S04]  /*0b10*/  IMAD.WIDE.U32 R10, R4, 0x4, R10 ;  /* 0x00000004040a7825 */ /* 0x001fc800078e000a */
[----:B------:R-:W-:Y:S01]  /*0b20*/  IMAD.MOV.U32 R0, RZ, RZ, R10 ;  /* 0x000000ffff007224 */ /* 0x000fe200078e000a */
[----:B------:R-:W-:Y:S01]  /*0b30*/  MOV R5, R11 ;  /* 0x0000000b00057202 */ /* 0x000fe20000000f00 */
[----:B--2---:R-:W-:-:S07]  /*0b40*/  IMAD.WIDE.U32 R12, R4, 0x4, R12 ;  /* 0x00000004040c7825 */ /* 0x004fce00078e000c */
.L_x_159:
[----:B-1----:R-:W-:-:S06]  /*0b50*/  IMAD.WIDE R10, R3, 0x4, R8 ;  /* 0x00000004030a7825 */ /* 0x002fcc00078e0208 */
[----:B------:R0:W2:Y:S01]  /*0b60*/  LDG.E.CONSTANT R10, desc[UR4][R10.64] ;  /* 0x000000040a0a7981 */ /* 0x0000a2000c1e9900 */
[----:B------:R-:W-:Y:S01]  /*0b70*/  VIADD R2, R2, 0x1 ;  /* 0x0000000102027836 */ /* 0x000fe20000000000 */
[----:B------:R-:W-:Y:S04]  /*0b80*/  BSSY.RECONVERGENT B0, `(.L_x_155) ;  /* 0x0000021000007945 */ /* 0x000fe80003800200 */
[----:B------:R-:W-:Y:S01]  /*0b90*/  ISETP.NE.AND P0, PT, R2, RZ, PT ;  /* 0x000000ff0200720c */ /* 0x000fe20003f05270 */
[----:B0-----:R-:W-:Y:S01]  /*0ba0*/  IMAD.MOV.U32 R11, RZ, RZ, R13 ;  /* 0x000000ffff0b7224 */ /* 0x001fe200078e000d */
[----:B--2---:R-:W-:Y:S02]  /*0bb0*/  FSETP.GTU.AND P1, PT, R10, 1.00000001335143196e-10, PT ;  /* 0x2edbe6ff0a00780b */ /* 0x004fe40003f2c000 */
[----:B------:R-:W-:-:S11]  /*0bc0*/  MOV R10, R12 ;  /* 0x0000000c000a7202 */ /* 0x000fd60000000f00 */
[----:B------:R-:W-:Y:S05]  /*0bd0*/  @!P1 BRA `(.L_x_156) ;  /* 0x00000000006c9947 */ /* 0x000fea0003800000 */
[----:B------:R-:W-:-:S05]  /*0be0*/  IMAD.MOV.U32 R16, RZ, RZ, -0x1 ;  /* 0xffffffffff107424 */ /* 0x000fca00078e00ff */
[----:B------:R-:W2:Y:S01]  /*0bf0*/  ATOMG.E.CAS.STRONG.GPU PT, R12, [R10], R16, R17 ;  /* 0x000000100a0c73a9 */ /* 0x000ea200001ee111 */
[----:B------:R-:W-:Y:S01]  /*0c00*/  BSSY.RECONVERGENT B1, `(.L_x_157) ;  /* 0x0000011000017945 */ /* 0x000fe20003800200 */
[----:B--2---:R-:W-:-:S13]  /*0c10*/  ISETP.NE.AND P1, PT, R12, -0x1, PT ;  /* 0xffffffff0c00780c */ /* 0x004fda0003f25270 */
[----:B------:R-:W-:Y:S05]  /*0c20*/  @P1 BRA `(.L_x_158) ;  /* 0x0000000000381947 */ /* 0x000fea0003800000 */
[----:B------:R-:W0:Y:S01]  /*0c30*/  S2R R13, SR_LANEID ;  /* 0x00000000000d7919 */ /* 0x000e220000000000 */
[----:B------:R-:W-:Y:S01]  /*0c40*/  VOTEU.ANY UR6, UPT, PT ;  /* 0x0000000000067886 */ /* 0x000fe200038e0100 */
[----:B------:R-:W1:Y:S01]  /*0c50*/  LDC.64 R14, c[0x0][0x3b0] ;  /* 0x0000ec00ff0e7b82 */ /* 0x000e620000000a00 */
[----:B------:R-:W0:Y:S08]  /*0c60*/  FLO.U32 R16, UR6 ;  /* 0x0000000600107d00 */ /* 0x000e3000080e0000 */
[----:B----4-:R-:W1:Y:S01]  /*0c70*/  POPC R21, UR6 ;  /* 0x0000000600157d09 */ /* 0x010e620008000000 */
[----:B0-----:R-:W-:-:S13]  /*0c80*/  ISETP.EQ.U32.AND P1, PT, R16, R13, PT ;  /* 0x0000000d1000720c */ /* 0x001fda0003f22070 */
[----:B-1----:R-:W2:Y:S01]  /*0c90*/  @P1 ATOMG.E.ADD.STRONG.GPU PT, R15, desc[UR4][R14.64], R21 ;  /* 0x800000150e0f19a8 */ /* 0x002ea200081ef104 */
[----:B------:R-:W0:Y:S02]  /*0ca0*/  S2R R20, SR_LTMASK ;  /* 0x0000000000147919 */ /* 0x000e240000003900 */
[----:B0-----:R-:W-:-:S06]  /*0cb0*/  LOP3.LUT R20, R20, UR6, RZ, 0xc0, !PT ;  /* 0x0000000614147c12 */ /* 0x001fcc000f8ec0ff */
[----:B------:R-:W0:Y:S01]  /*0cc0*/  POPC R20, R20 ;  /* 0x0000001400147309 */ /* 0x000e220000000000 */
[----:B--2---:R-:W0:Y:S02]  /*0cd0*/  SHFL.IDX PT, R13, R15, R16, 0x1f ;  /* 0x00001f100f0d7589 */ /* 0x004e2400000e0000 */
[----:B0-----:R-:W-:-:S05]  /*0ce0*/  IADD3 R13, PT, PT, R13, R20, RZ ;  /* 0x000000140d0d7210 */ /* 0x001fca0007ffe0ff */
[----:B---3--:R-:W-:-:S05]  /*0cf0*/  IMAD.WIDE R12, R13, 0x4, R6 ;  /* 0x000000040d0c7825 */ /* 0x008fca00078e0206 */
[----:B------:R0:W-:Y:S02]  /*0d00*/  STG.E desc[UR4][R12.64], R4 ;  /* 0x000000040c007986 */ /* 0x0001e4000c101904 */
.L_x_158:
[----:B------:R-:W-:Y:S05]  /*0d10*/  BSYNC.RECONVERGENT B1 ;  /* 0x0000000000017941 */ /* 0x000fea0003800200 */
.L_x_157:
[----:B0-----:R-:W2:Y:S02]  /*0d20*/  LDG.E R12, desc[UR4][R10.64] ;  /* 0x000000040a0c7981 */ /* 0x001ea4000c1e1900 */
[----:B--2---:R-:W-:-:S13]  /*0d30*/  ISETP.NE.AND P1, PT, R12, R17, PT ;  /* 0x000000110c00720c */ /* 0x004fda0003f25270 */
[----:B------:R-:W-:Y:S05]  /*0d40*/  @P1 BRA `(.L_x_156) ;  /* 0x0000000000101947 */ /* 0x000fea0003800000 */
[----:B------:R-:W2:Y:S01]  /*0d50*/  LDG.E R15, desc[UR4][R18.64] ;  /* 0x00000004120f7981 */ /* 0x000ea2000c1e1900 */
[----:B------:R-:W-:Y:S02]  /*0d60*/  IMAD.MOV.U32 R12, RZ, RZ, R0 ;  /* 0x000000ffff0c7224 */ /* 0x000fe400078e0000 */
[----:B------:R-:W-:-:S05]  /*0d70*/  IMAD.MOV.U32 R13, RZ, RZ, R5 ;  /* 0x000000ffff0d7224 */ /* 0x000fca00078e0005 */
[----:B--2---:R0:W-:Y:S02]  /*0d80*/  REDG.E.ADD.F32.FTZ.RN.STRONG.GPU desc[UR4][R12.64], R15 ;  /* 0x0000000f0c0079a6 */ /* 0x0041e4000c12f304 */
.L_x_156:
[----:B------:R-:W-:Y:S05]  /*0d90*/  BSYNC.RECONVERGENT B0 ;  /* 0x0000000000007941 */ /* 0x000fea0003800200 */
.L_x_155:
[----:B0-----:R-:W-:Y:S01]  /*0da0*/  IADD3 R12, P2, PT, R10, 0x4, RZ ;  /* 0x000000040a0c7810 */ /* 0x001fe20007f5e0ff */
[----:B------:R-:W-:Y:S01]  /*0db0*/  VIADD R3, R3, 0x1 ;  /* 0x0000000103037836 */ /* 0x000fe20000000000 */
[----:B------:R-:W-:Y:S02]  /*0dc0*/  IADD3 R0, P1, PT, R0, 0x4, RZ ;  /* 0x0000000400007810 */ /* 0x000fe40007f3e0ff */
[----:B------:R-:W-:Y:S01]  /*0dd0*/  IADD3 R4, PT, PT, R4, 0x1, RZ ;  /* 0x0000000104047810 */ /* 0x000fe20007ffe0ff */
[----:B------:R-:W-:Y:S01]  /*0de0*/  IMAD.X R13, RZ, RZ, R11, P2 ;  /* 0x000000ffff0d7224 */ /* 0x000fe200010e060b */
[----:B------:R-:W-:Y:S01]  /*0df0*/  IADD3.X R5, PT, PT, RZ, R5, RZ, P1, !PT ;  /* 0x00000005ff057210 */ /* 0x000fe20000ffe4ff */
[----:B------:R-:W-:Y:S08]  /*0e00*/  @P0 BRA `(.L_x_159) ;  /* 0xfffffffc00500947 */ /* 0x000ff0000383ffff */
[----:B------:R-:W-:Y:S05]  /*0e10*/  EXIT ;  /* 0x000000000000794d */ /* 0x000fea0003800000 */
.L_x_160:
        /* <DEDUP_REMOVED lines=14> */
.L_x_196:


//--------------------- .text.floyd_warshall_blocked --------------------------
	.section	.text.floyd_warshall_blocked,"ax",@progbits
	.align	128
        .global         floyd_warshall_blocked
        .type           floyd_warshall_blocked,@function
        .size           floyd_warshall_blocked,(.L_x_197 - floyd_warshall_blocked)
        .other          floyd_warshall_blocked,@"STO_CUDA_ENTRY STV_DEFAULT"
floyd_warshall_blocked:
.text.floyd_warshall_blocked:
[----:B------:R-:W-:Y:S01]  /*0000*/  LDC R1, c[0x0][0x37c] ;  /* 0x0000df00ff017b82 */ /* 0x000fe20000000800 */
[----:B------:R-:W0:Y:S07]  /*0010*/  S2R R0, SR_TID.Y ;  /* 0x0000000000007919 */ /* 0x000e2e0000002200 */
[----:B------:R-:W0:Y:S01]  /*0020*/  S2UR UR4, SR_CTAID.Y ;  /* 0x00000000000479c3 */ /* 0x000e220000002600 */
[----:B------:R-:W1:Y:S01]  /*0030*/  LDCU UR6, c[0x0][0x398] ;  /* 0x00007300ff0677ac */ /* 0x000e620008000800 */
[----:B------:R-:W2:Y:S06]  /*0040*/  S2R R5, SR_TID.X ;  /* 0x0000000000057919 */ /* 0x000eac0000002100 */
[----:B------:R-:W0:Y:S08]  /*0050*/  LDC R3, c[0x0][0x364] ;  /* 0x0000d900ff037b82 */ /* 0x000e300000000800 */
[----:B------:R-:W2:Y:S08]  /*0060*/  S2UR UR5, SR_CTAID.X ;  /* 0x00000000000579c3 */ /* 0x000eb00000002500 */
[----:B------:R-:W2:Y:S01]  /*0070*/  LDC R2, c[0x0][0x360] ;  /* 0x0000d800ff027b82 */ /* 0x000ea20000000800 */
[----:B0-----:R-:W-:Y:S01]  /*0080*/  IMAD R3, R3, UR4, R0 ;  /* 0x0000000403037c24 */ /* 0x001fe2000f8e0200 */
[----:B------:R-:W0:Y:S01]  /*0090*/  LDCU UR4, c[0x0][0x390] ;  /* 0x00007200ff0477ac */ /* 0x000e220008000800 */
[----:B--2---:R-:W-:Y:S01]  /*00a0*/  IMAD R0, R2, UR5, R5 ;  /* 0x0000000502007c24 */ /* 0x004fe2000f8e0205 */
[----:B-1----:R-:W-:-:S04]  /*00b0*/  MOV R5, UR6 ;  /* 0x0000000600057c02 */ /* 0x002fc80008000f00 */
[----:B------:R-:W-:-:S04]  /*00c0*/  VIMNMX R2, PT, PT, R3, R0, !PT ;  /* 0x0000000003027248 */ /* 0x000fc80007fe0100 */
[----:B------:R-:W-:-:S13]  /*00d0*/  ISETP.GE.AND P0, PT, R2, R5, PT ;  /* 0x000000050200720c */ /* 0x000fda0003f06270 */
[----:B0-----:R-:W-:Y:S05]  /*00e0*/  @P0 EXIT ;  /* 0x000000000000094d */ /* 0x001fea0003800000 */
[----:B------:R-:W0:Y:S01]  /*00f0*/  LDCU.128 UR8, c[0x0][0x380] ;  /* 0x00007000ff0877ac */ /* 0x000e220008000c00 */
[----:B------:R-:W-:Y:S01]  /*0100*/  IMAD R17, R3, R5, R0 ;  /* 0x0000000503117224 */ /* 0x000fe200078e0200 */
[----:B------:R-:W1:Y:S01]  /*0110*/  LDC.64 R10, c[0x0][0x390] ;  /* 0x0000e400ff0a7b82 */ /* 0x000e620000000a00 */
[----:B------:R-:W2:Y:S01]  /*0120*/  LDCU.64 UR6, c[0x0][0x358] ;  /* 0x00006b00ff0677ac */ /* 0x000ea20008000a00 */
[----:B0-----:R-:W-:Y:S02]  /*0130*/  MOV R22, UR8 ;  /* 0x0000000800167c02 */ /* 0x001fe40008000f00 */
[----:B------:R-:W-:Y:S02]  /*0140*/  MOV R23, UR9 ;  /* 0x0000000900177c02 */ /* 0x000fe40008000f00 */
[----:B------:R-:W-:Y:S02]  /*0150*/  MOV R18, UR10 ;  /* 0x0000000a00127c02 */ /* 0x000fe40008000f00 */
[----:B------:R-:W-:Y:S01]  /*0160*/  MOV R19, UR11 ;  /* 0x0000000b00137c02 */ /* 0x000fe20008000f00 */
[----:B------:R-:W-:-:S04]  /*0170*/  IMAD.WIDE R14, R17, 0x4, R22 ;  /* 0x00000004110e7825 */ /* 0x000fc800078e0216 */
[----:B------:R-:W-:Y:S01]  /*0180*/  IMAD.WIDE R16, R17, 0x4, R18 ;  /* 0x0000000411107825 */ /* 0x000fe200078e0212 */
[----:B--2---:R0:W5:Y:S04]  /*0190*/  LDG.E R2, desc[UR6][R14.64] ;  /* 0x000000060e027981 */ /* 0x004168000c1e1900 */
[----:B------:R0:W5:Y:S01]  /*01a0*/  LDG.E R4, desc[UR6][R16.64] ;  /* 0x0000000610047981 */ /* 0x000162000c1e1900 */
[----:B-1----:R-:W-:-:S04]  /*01b0*/  VIMNMX R11, PT, PT, R5, R11, PT ;  /* 0x0000000b050b7248 */ /* 0x002fc80003fe0100 */
[----:B------:R-:W-:-:S13]  /*01c0*/  ISETP.GT.AND P0, PT, R11, R10, PT ;  /* 0x0000000a0b00720c */ /* 0x000fda0003f04270 */
[----:B0-----:R-:W-:Y:S05]  /*01d0*/  @!P0 BRA `(.L_x_161) ;  /* 0x0000000800708947 */ /* 0x001fea0003800000 */
[----:B------:R-:W-:-:S04]  /*01e0*/  VIADDMNMX R11, R10, 0x1, R11, !PT ;  /* 0x000000010a0b7846 */ /* 0x000fc8000780010b */
[CC--:B------:R-:W-:Y:S02]  /*01f0*/  IADD3 R6, PT, PT, R11.reuse, -R10.reuse, RZ ;  /* 0x8000000a0b067210 */ /* 0x0c0fe40007ffe0ff */
[----:B------:R-:W-:Y:S02]  /*0200*/  IADD3 R11, PT, PT, -R11, R10, RZ ;  /* 0x0000000a0b0b7210 */ /* 0x000fe40007ffe1ff */
[----:B------:R-:W-:Y:S02]  /*0210*/  LOP3.LUT R7, R6, 0x7, RZ, 0xc0, !PT ;  /* 0x0000000706077812 */ /* 0x000fe400078ec0ff */
[----:B------:R-:W-:Y:S02]  /*0220*/  ISETP.GT.U32.AND P1, PT, R11, -0x8, PT ;  /* 0xfffffff80b00780c */ /* 0x000fe40003f24070 */
[----:B------:R-:W-:-:S11]  /*0230*/  ISETP.NE.AND P0, PT, R7, RZ, PT ;  /* 0x000000ff0700720c */ /* 0x000fd60003f05270 */
[----:B------:R-:W-:Y:S05]  /*0240*/  @P1 BRA `(.L_x_162) ;  /* 0x0000000400201947 */ /* 0x000fea0003800000 */
[----:B------:R-:W0:Y:S01]  /*0250*/  LDC R8, c[0x0][0x398] ;  /* 0x0000e600ff087b82 */ /* 0x000e220000000800 */
[----:B------:R-:W-:Y:S01]  /*0260*/  LOP3.LUT R11, R6, 0xfffffff8, RZ, 0xc0, !PT ;  /* 0xfffffff8060b7812 */ /* 0x000fe200078ec0ff */
[----:B------:R-:W-:Y:S02]  /*0270*/  IMAD R12, R5, R10, R0 ;  /* 0x0000000a050c7224 */ /* 0x000fe400078e0200 */
[----:B------:R-:W-:Y:S01]  /*0280*/  IMAD R9, R3, R5, R10 ;  /* 0x0000000503097224 */ /* 0x000fe200078e020a */
[----:B------:R-:W-:-:S03]  /*0290*/  IADD3 R11, PT, PT, -R11, RZ, RZ ;  /* 0x000000ff0b0b7210 */ /* 0x000fc60007ffe1ff */
[----:B------:R-:W1:Y:S08]  /*02a0*/  LDC.64 R22, c[0x0][0x380] ;  /* 0x0000e000ff167b82 */ /* 0x000e700000000a00 */
[----:B------:R-:W2:Y:S02]  /*02b0*/  LDC.64 R18, c[0x0][0x388] ;  /* 0x0000e200ff127b82 */ /* 0x000ea40000000a00 */
.L_x_163:
[----:B-1----:R-:W-:-:S04]  /*02c0*/  IMAD.WIDE R20, R9, 0x4, R22 ;  /* 0x0000000409147825 */ /* 0x002fc800078e0216 */
[----:B------:R-:W-:Y:S01]  /*02d0*/  IMAD.WIDE R36, R12, 0x4, R22 ;  /* 0x000000040c247825 */ /* 0x000fe200078e0216 */
[----:B------:R-:W3:Y:S04]  /*02e0*/  LDG.E R29, desc[UR6][R20.64] ;  /* 0x00000006141d7981 */ /* 0x000ee8000c1e1900 */
[----:B------:R1:W3:Y:S01]  /*02f0*/  LDG.E R10, desc[UR6][R36.64] ;  /* 0x00000006240a7981 */ /* 0x0002e2000c1e1900 */
[----:B0-----:R-:W-:-:S03]  /*0300*/  IMAD.MOV.U32 R5, RZ, RZ, R8 ;  /* 0x000000ffff057224 */ /* 0x001fc600078e0008 */
[----:B------:R-:W4:Y:S04]  /*0310*/  LDG.E R35, desc[UR6][R20.64+0x4] ;  /* 0x0000040614237981 */ /* 0x000f28000c1e1900 */
[----:B------:R-:W2:Y:S01]  /*0320*/  LDG.E R32, desc[UR6][R20.64+0x8] ;  /* 0x0000080614207981 */ /* 0x000ea2000c1e1900 */
[----:B-1----:R-:W-:-:S03]  /*0330*/  IMAD.WIDE R36, R5, 0x4, R36 ;  /* 0x0000000405247825 */ /* 0x002fc600078e0224 */
[----:B------:R-:W2:Y:S04]  /*0340*/  LDG.E R34, desc[UR6][R20.64+0x14] ;  /* 0x0000140614227981 */ /* 0x000ea8000c1e1900 */
[----:B------:R-:W4:Y:S01]  /*0350*/  LDG.E R28, desc[UR6][R36.64] ;  /* 0x00000006241c7981 */ /* 0x000f22000c1e1900 */
[----:B------:R-:W-:-:S05]  /*0360*/  IMAD.WIDE R26, R5, 0x4, R36 ;  /* 0x00000004051a7825 */ /* 0x000fca00078e0224 */
[----:B------:R-:W2:Y:S01]  /*0370*/  LDG.E R31, desc[UR6][R26.64] ;  /* 0x000000061a1f7981 */ /* 0x000ea2000c1e1900 */
[----:B------:R-:W-:-:S03]  /*0380*/  IMAD.WIDE R24, R5, 0x4, R26 ;  /* 0x0000000405187825 */ /* 0x000fc600078e021a */
[----:B------:R-:W2:Y:S04]  /*0390*/  LDG.E R37, desc[UR6][R20.64+0x10] ;  /* 0x0000100614257981 */ /* 0x000ea8000c1e1900 */
[----:B------:R0:W2:Y:S04]  /*03a0*/  LDG.E R13, desc[UR6][R24.64] ;  /* 0x00000006180d7981 */ /* 0x0000a8000c1e1900 */
[----:B------:R-:W2:Y:S01]  /*03b0*/  LDG.E R36, desc[UR6][R20.64+0x1c] ;  /* 0x00001c0614247981 */ /* 0x000ea2000c1e1900 */
[----:B0-----:R-:W-:-:S05]  /*03c0*/  IMAD.WIDE R24, R5, 0x4, R24 ;  /* 0x0000000405187825 */ /* 0x001fca00078e0218 */
[----:B------:R-:W2:Y:S01]  /*03d0*/  LDG.E R30, desc[UR6][R24.64] ;  /* 0x00000006181e7981 */ /* 0x000ea2000c1e1900 */
[----:B------:R-:W-:-:S05]  /*03e0*/  IMAD.WIDE R26, R5, 0x4, R24 ;  /* 0x00000004051a7825 */ /* 0x000fca00078e0218 */
[----:B------:R2:W2:Y:S01]  /*03f0*/  LDG.E R33, desc[UR6][R26.64] ;  /* 0x000000061a217981 */ /* 0x0004a2000c1e1900 */
[----:B---3--:R-:W-:-:S03]  /*0400*/  FADD R29, R29, R10 ;  /* 0x0000000a1d1d7221 */ /* 0x008fc60000000000 */
[----:B------:R-:W3:Y:S02]  /*0410*/  LDG.E R10, desc[UR6][R20.64+0xc] ;  /* 0x00000c06140a7981 */ /* 0x000ee4000c1e1900 */
[----:B-----5:R-:W-:Y:S01]  /*0420*/  FSETP.GEU.AND P1, PT, R29, R2, PT ;  /* 0x000000021d00720b */ /* 0x020fe20003f2e000 */
[----:B----4-:R-:W-:-:S12]  /*0430*/  FADD R35, R35, R28 ;  /* 0x0000001c23237221 */ /* 0x010fd80000000000 */
[----:B------:R-:W-:Y:S01]  /*0440*/  @!P1 MOV R2, R29 ;  /* 0x0000001d00029202 */ /* 0x000fe20000000f00 */
[----:B------:R-:W-:-:S04]  /*0450*/  IMAD.WIDE R28, R5, 0x4, R26 ;  /* 0x00000004051c7825 */ /* 0x000fc800078e021a */
[----:B--2---:R-:W-:-:S05]  /*0460*/  IMAD.WIDE R26, R9, 0x4, R18 ;  /* 0x00000004091a7825 */ /* 0x004fca00078e0212 */
[----:B------:R4:W2:Y:S01]  /*0470*/  @!P1 LDG.E R4, desc[UR6][R26.64] ;  /* 0x000000061a049981 */ /* 0x0008a2000c1e1900 */
[----:B------:R-:W-:Y:S01]  /*0480*/  FSETP.GEU.AND P1, PT, R35, R2, PT ;  /* 0x000000022300720b */ /* 0x000fe20003f2e000 */
[----:B------:R-:W-:Y:S01]  /*0490*/  FADD R31, R32, R31 ;  /* 0x0000001f201f7221 */ /* 0x000fe20000000000 */
[----:B---3--:R-:W-:-:S11]  /*04a0*/  FADD R13, R10, R13 ;  /* 0x0000000d0a0d7221 */ /* 0x008fd60000000000 */
[----:B------:R-:W-:Y:S01]  /*04b0*/  @!P1 MOV R2, R35 ;  /* 0x0000002300029202 */ /* 0x000fe20000000f00 */
[----:B------:R-:W-:Y:S01]  /*04c0*/  FADD R37, R37, R30 ;  /* 0x0000001e25257221 */ /* 0x000fe20000000000 */
[----:B------:R-:W-:Y:S01]  /*04d0*/  IMAD.WIDE R24, R5, 0x4, R28 ;  /* 0x0000000405187825 */ /* 0x000fe200078e021c */
[----:B------:R-:W3:Y:S03]  /*04e0*/  LDG.E R32, desc[UR6][R20.64+0x18] ;  /* 0x0000180614207981 */ /* 0x000ee6000c1e1900 */
[----:B------:R-:W-:Y:S01]  /*04f0*/  FADD R33, R34, R33 ;  /* 0x0000002122217221 */ /* 0x000fe20000000000 */
[----:B------:R-:W3:Y:S04]  /*0500*/  LDG.E R29, desc[UR6][R28.64] ;  /* 0x000000061c1d7981 */ /* 0x000ee8000c1e1900 */
[----:B------:R-:W4:Y:S04]  /*0510*/  LDG.E R25, desc[UR6][R24.64] ;  /* 0x0000000618197981 */ /* 0x000f28000c1e1900 */
[----:B--2---:R0:W2:Y:S01]  /*0520*/  @!P1 LDG.E R4, desc[UR6][R26.64+0x4] ;  /* 0x000004061a049981 */ /* 0x0040a2000c1e1900 */
[----:B------:R-:W-:-:S13]  /*0530*/  FSETP.GEU.AND P1, PT, R31, R2, PT ;  /* 0x000000021f00720b */ /* 0x000fda0003f2e000 */
[----:B------:R-:W-:Y:S01]  /*0540*/  @!P1 MOV R2, R31 ;  /* 0x0000001f00029202 */ /* 0x000fe20000000f00 */
[----:B--2---:R0:W2:Y:S03]  /*0550*/  @!P1 LDG.E R4, desc[UR6][R26.64+0x8] ;  /* 0x000008061a049981 */ /* 0x0040a6000c1e1900 */
[----:B------:R-:W-:-:S13]  /*0560*/  FSETP.GEU.AND P1, PT, R13, R2, PT ;  /* 0x000000020d00720b */ /* 0x000fda0003f2e000 */
[----:B------:R-:W-:Y:S01]  /*0570*/  @!P1 MOV R2, R13 ;  /* 0x0000000d00029202 */ /* 0x000fe20000000f00 */
[----:B--2---:R0:W2:Y:S03]  /*0580*/  @!P1 LDG.E R4, desc[UR6][R26.64+0xc] ;  /* 0x00000c061a049981 */ /* 0x0040a6000c1e1900 */
[----:B------:R-:W-:-:S13]  /*0590*/  FSETP.GEU.AND P1, PT, R37, R2, PT ;  /* 0x000000022500720b */ /* 0x000fda0003f2e000 */
[----:B------:R-:W-:Y:S01]  /*05a0*/  @!P1 MOV R2, R37 ;  /* 0x0000002500029202 */ /* 0x000fe20000000f00 */
[----:B--2---:R0:W2:Y:S03]  /*05b0*/  @!P1 LDG.E R4, desc[UR6][R26.64+0x10] ;  /* 0x000010061a049981 */ /* 0x0040a6000c1e1900 */
[----:B------:R-:W-:Y:S01]  /*05c0*/  FSETP.GEU.AND P1, PT, R33, R2, PT ;  /* 0x000000022100720b */ /* 0x000fe20003f2e000 */
[----:B---3--:R-:W-:-:S12]  /*05d0*/  FADD R29, R32, R29 ;  /* 0x0000001d201d7221 */ /* 0x008fd80000000000 */
[----:B------:R-:W-:Y:S01]  /*05e0*/  @!P1 IMAD.MOV.U32 R2, RZ, RZ, R33 ;  /* 0x000000ffff029224 */ /* 0x000fe200078e0021 */
[----:B--2---:R0:W2:Y:S04]  /*05f0*/  @!P1 LDG.E R4, desc[UR6][R26.64+0x14] ;  /* 0x000014061a049981 */ /* 0x0040a8000c1e1900 */
[----:B------:R-:W-:Y:S01]  /*0600*/  FSETP.GEU.AND P1, PT, R29, R2, PT ;  /* 0x000000021d00720b */ /* 0x000fe20003f2e000 */
[----:B----4-:R-:W-:-:S12]  /*0610*/  FADD R25, R36, R25 ;  /* 0x0000001924197221 */ /* 0x010fd80000000000 */
[----:B------:R-:W-:Y:S01]  /*0620*/  @!P1 MOV R2, R29 ;  /* 0x0000001d00029202 */ /* 0x000fe20000000f00 */
[----:B--2---:R0:W2:Y:S03]  /*0630*/  @!P1 LDG.E R4, desc[UR6][R26.64+0x18] ;  /* 0x000018061a049981 */ /* 0x0040a6000c1e1900 */
[----:B------:R-:W-:Y:S02]  /*0640*/  FSETP.GEU.AND P1, PT, R25, R2, PT ;  /* 0x000000021900720b */ /* 0x000fe40003f2e000 */
[----:B------:R-:W-:-:S04]  /*0650*/  IADD3 R11, PT, PT, R11, 0x8, RZ ;  /* 0x000000080b0b7810 */ /* 0x000fc80007ffe0ff */
[----:B------:R-:W-:-:S07]  /*0660*/  ISETP.NE.AND P2, PT, R11, RZ, PT ;  /* 0x000000ff0b00720c */ /* 0x000fce0003f45270 */
[----:B--2---:R0:W5:Y:S01]  /*0670*/  @!P1 LDG.E R4, desc[UR6][R26.64+0x1c] ;  /* 0x00001c061a049981 */ /* 0x004162000c1e1900 */
[----:B------:R-:W-:Y:S01]  /*0680*/  UIADD3 UR4, UPT, UPT, UR4, 0x8, URZ ;  /* 0x0000000804047890 */ /* 0x000fe2000fffe0ff */
[----:B------:R-:W-:Y:S02]  /*0690*/  @!P1 MOV R2, R25 ;  /* 0x0000001900029202 */ /* 0x000fe40000000f00 */
[----:B------:R-:W-:Y:S02]  /*06a0*/  LEA R12, R5, R12, 0x3 ;  /* 0x0000000c050c7211 */ /* 0x000fe400078e18ff */
[----:B------:R-:W-:Y:S01]  /*06b0*/  IADD3 R9, PT, PT, R9, 0x8, RZ ;  /* 0x0000000809097810 */ /* 0x000fe20007ffe0ff */
[----:B------:R-:W-:Y:S06]  /*06c0*/  @P2 BRA `(.L_x_163) ;  /* 0xfffffff800fc2947 */ /* 0x000fec000383ffff */
.L_x_162:
[----:B------:R-:W-:Y:S05]  /*06d0*/  @!P0 BRA `(.L_x_161) ;  /* 0x0000000400308947 */ /* 0x000fea0003800000 */
[----:B------:R-:W-:Y:S02]  /*06e0*/  ISETP.GE.U32.AND P1, PT, R7, 0x4, PT ;  /* 0x000000040700780c */ /* 0x000fe40003f26070 */
[----:B------:R-:W-:-:S04]  /*06f0*/  LOP3.LUT R28, R6, 0x3, RZ, 0xc0, !PT ;  /* 0x00000003061c7812 */ /* 0x000fc800078ec0ff */
[----:B------:R-:W-:-:S07]  /*0700*/  ISETP.NE.AND P0, PT, R28, RZ, PT ;  /* 0x000000ff1c00720c */ /* 0x000fce0003f05270 */
[----:B------:R-:W-:Y:S06]  /*0710*/  @!P1 BRA `(.L_x_164) ;  /* 0x0000000000849947 */ /* 0x000fec0003800000 */
[----:B------:R-:W-:Y:S02]  /*0720*/  IMAD R11, R3, R5, UR4 ;  /* 0x00000004030b7e24 */ /* 0x000fe4000f8e0205 */
[----:B------:R-:W-:Y:S02]  /*0730*/  IMAD R25, R5, UR4, R0 ;  /* 0x0000000405197c24 */ /* 0x000fe4000f8e0200 */
[----:B------:R-:W-:-:S04]  /*0740*/  IMAD.WIDE R8, R11, 0x4, R22 ;  /* 0x000000040b087825 */ /* 0x000fc800078e0216 */
[----:B------:R-:W-:Y:S01]  /*0750*/  IMAD.WIDE R24, R25, 0x4, R22 ;  /* 0x0000000419187825 */ /* 0x000fe200078e0216 */
[----:B------:R-:W2:Y:S04]  /*0760*/  LDG.E R7, desc[UR6][R8.64] ;  /* 0x0000000608077981 */ /* 0x000ea8000c1e1900 */
[----:B------:R-:W2:Y:S01]  /*0770*/  LDG.E R10, desc[UR6][R24.64] ;  /* 0x00000006180a7981 */ /* 0x000ea2000c1e1900 */
[----:B------:R-:W-:-:S03]  /*0780*/  IMAD.WIDE R12, R5, 0x4, R24 ;  /* 0x00000004050c7825 */ /* 0x000fc600078e0218 */
[----:B0-----:R-:W3:Y:S04]  /*0790*/  LDG.E R26, desc[UR6][R8.64+0x4] ;  /* 0x00000406081a7981 */ /* 0x001ee8000c1e1900 */
[----:B------:R-:W3:Y:S01]  /*07a0*/  LDG.E R27, desc[UR6][R12.64] ;  /* 0x000000060c1b7981 */ /* 0x000ee2000c1e1900 */
[----:B--2---:R-:W-:Y:S01]  /*07b0*/  FADD R29, R7, R10 ;  /* 0x0000000a071d7221 */ /* 0x004fe20000000000 */
[----:B------:R-:W-:Y:S02]  /*07c0*/  IMAD.WIDE R10, R11, 0x4, R18 ;  /* 0x000000040b0a7825 */ /* 0x000fe400078e0212 */
[----:B------:R-:W2:Y:S02]  /*07d0*/  LDG.E R7, desc[UR6][R8.64+0x8] ;  /* 0x0000080608077981 */ /* 0x000ea4000c1e1900 */
[----:B-----5:R-:W-:-:S02]  /*07e0*/  FSETP.GEU.AND P1, PT, R29, R2, PT ;  /* 0x000000021d00720b */ /* 0x020fc40003f2e000 */
[----:B------:R-:W4:Y:S11]  /*07f0*/  LDG.E R25, desc[UR6][R8.64+0xc] ;  /* 0x00000c0608197981 */ /* 0x000f36000c1e1900 */
[----:B------:R1:W2:Y:S01]  /*0800*/  @!P1 LDG.E R4, desc[UR6][R10.64] ;  /* 0x000000060a049981 */ /* 0x0002a2000c1e1900 */
[----:B------:R-:W-:-:S04]  /*0810*/  IMAD.WIDE R20, R5, 0x4, R12 ;  /* 0x0000000405147825 */ /* 0x000fc800078e020c */
[----:B---3--:R-:W-:Y:S01]  /*0820*/  FADD R27, R26, R27 ;  /* 0x0000001b1a1b7221 */ /* 0x008fe20000000000 */
[----:B------:R-:W-:Y:S01]  /*0830*/  @!P1 IMAD.MOV.U32 R2, RZ, RZ, R29 ;  /* 0x000000ffff029224 */ /* 0x000fe200078e001d */
[----:B------:R-:W3:Y:S04]  /*0840*/  LDG.E R24, desc[UR6][R20.64] ;  /* 0x0000000614187981 */ /* 0x000ee8000c1e1900 */
[----:B------:R-:W-:Y:S01]  /*0850*/  FSETP.GEU.AND P1, PT, R27, R2, PT ;  /* 0x000000021b00720b */ /* 0x000fe20003f2e000 */
[----:B------:R-:W-:-:S06]  /*0860*/  IMAD.WIDE R12, R5, 0x4, R20 ;  /* 0x00000004050c7825 */ /* 0x000fcc00078e0214 */
[----:B------:R-:W4:Y:S06]  /*0870*/  LDG.E R12, desc[UR6][R12.64] ;  /* 0x000000060c0c7981 */ /* 0x000f2c000c1e1900 */
[----:B--2---:R1:W2:Y:S01]  /*0880*/  @!P1 LDG.E R4, desc[UR6][R10.64+0x4] ;  /* 0x000004060a049981 */ /* 0x0042a2000c1e1900 */
[----:B------:R-:W-:Y:S01]  /*0890*/  @!P1 MOV R2, R27 ;  /* 0x0000001b00029202 */ /* 0x000fe20000000f00 */
[----:B---3--:R-:W-:-:S05]  /*08a0*/  FADD R7, R7, R24 ;  /* 0x0000001807077221 */ /* 0x008fca0000000000 */
[----:B------:R-:W-:Y:S01]  /*08b0*/  FSETP.GEU.AND P1, PT, R7, R2, PT ;  /* 0x000000020700720b */ /* 0x000fe20003f2e000 */
[----:B----4-:R-:W-:-:S12]  /*08c0*/  FADD R25, R25, R12 ;  /* 0x0000000c19197221 */ /* 0x010fd80000000000 */
[----:B--2---:R1:W2:Y:S01]  /*08d0*/  @!P1 LDG.E R4, desc[UR6][R10.64+0x8] ;  /* 0x000008060a049981 */ /* 0x0042a2000c1e1900 */
[----:B------:R-:W-:-:S04]  /*08e0*/  @!P1 MOV R2, R7 ;  /* 0x0000000700029202 */ /* 0x000fc80000000f00 */
[----:B------:R-:W-:-:S13]  /*08f0*/  FSETP.GEU.AND P1, PT, R25, R2, PT ;  /* 0x000000021900720b */ /* 0x000fda0003f2e000 */
[----:B--2---:R1:W5:Y:S01]  /*0900*/  @!P1 LDG.E R4, desc[UR6][R10.64+0xc] ;  /* 0x00000c060a049981 */ /* 0x004362000c1e1900 */
[----:B------:R-:W-:Y:S01]  /*0910*/  @!P1 MOV R2, R25 ;  /* 0x0000001900029202 */ /* 0x000fe20000000f00 */
[----:B------:R-:W-:-:S12]  /*0920*/  UIADD3 UR4, UPT, UPT, UR4, 0x4, URZ ;  /* 0x0000000404047890 */ /* 0x000fd8000fffe0ff */
.L_x_164:
[----:B------:R-:W-:Y:S05]  /*0930*/  @!P0 BRA `(.L_x_161) ;  /* 0x0000000000988947 */ /* 0x000fea0003800000 */
[----:B------:R-:W-:Y:S02]  /*0940*/  ISETP.NE.AND P1, PT, R28, 0x1, PT ;  /* 0x000000011c00780c */ /* 0x000fe40003f25270 */
[----:B------:R-:W-:-:S04]  /*0950*/  LOP3.LUT R6, R6, 0x1, RZ, 0xc0, !PT ;  /* 0x0000000106067812 */ /* 0x000fc800078ec0ff */
[----:B------:R-:W-:-:S07]  /*0960*/  ISETP.NE.U32.AND P0, PT, R6, 0x1, PT ;  /* 0x000000010600780c */ /* 0x000fce0003f05070 */
[----:B------:R-:W-:Y:S06]  /*0970*/  @!P1 BRA `(.L_x_165) ;  /* 0x00000000004c9947 */ /* 0x000fec0003800000 */
[----:B------:R-:W-:Y:S02]  /*0980*/  IMAD R25, R3, R5, UR4 ;  /* 0x0000000403197e24 */ /* 0x000fe4000f8e0205 */
[----:B-1----:R-:W-:Y:S02]  /*0990*/  IMAD R11, R5, UR4, R0 ;  /* 0x00000004050b7c24 */ /* 0x002fe4000f8e0200 */
[----:B------:R-:W-:-:S04]  /*09a0*/  IMAD.WIDE R8, R25, 0x4, R22 ;  /* 0x0000000419087825 */ /* 0x000fc800078e0216 */
[----:B------:R-:W-:Y:S01]  /*09b0*/  IMAD.WIDE R10, R11, 0x4, R22 ;  /* 0x000000040b0a7825 */ /* 0x000fe200078e0216 */
[----:B------:R-:W2:Y:S04]  /*09c0*/  LDG.E R12, desc[UR6][R8.64] ;  /* 0x00000006080c7981 */ /* 0x000ea8000c1e1900 */
[----:B------:R-:W2:Y:S01]  /*09d0*/  LDG.E R13, desc[UR6][R10.64] ;  /* 0x000000060a0d7981 */ /* 0x000ea2000c1e1900 */
[----:B------:R-:W-:-:S03]  /*09e0*/  IMAD.WIDE R6, R5, 0x4, R10 ;  /* 0x0000000405067825 */ /* 0x000fc600078e020a */
[----:B------:R-:W3:Y:S04]  /*09f0*/  LDG.E R20, desc[UR6][R8.64+0x4] ;  /* 0x0000040608147981 */ /* 0x000ee8000c1e1900 */
[----:B------:R-:W3:Y:S01]  /*0a00*/  LDG.E R7, desc[UR6][R6.64] ;  /* 0x0000000606077981 */ /* 0x000ee2000c1e1900 */
[----:B--2---:R-:W-:Y:S01]  /*0a10*/  FADD R21, R12, R13 ;  /* 0x0000000d0c157221 */ /* 0x004fe20000000000 */
[----:B------:R-:W-:-:S04]  /*0a20*/  IMAD.WIDE R12, R25, 0x4, R18 ;  /* 0x00000004190c7825 */ /* 0x000fc800078e0212 */
[----:B-----5:R-:W-:-:S13]  /*0a30*/  FSETP.GEU.AND P1, PT, R21, R2, PT ;  /* 0x000000021500720b */ /* 0x020fda0003f2e000 */
[----:B------:R2:W4:Y:S01]  /*0a40*/  @!P1 LDG.E R4, desc[UR6][R12.64] ;  /* 0x000000060c049981 */ /* 0x000522000c1e1900 */
[----:B---3--:R-:W-:Y:S01]  /*0a50*/  FADD R25, R20, R7 ;  /* 0x0000000714197221 */ /* 0x008fe20000000000 */
[----:B------:R-:W-:-:S04]  /*0a60*/  @!P1 MOV R2, R21 ;  /* 0x0000001500029202 */ /* 0x000fc80000000f00 */
[----:B------:R-:W-:-:S13]  /*0a70*/  FSETP.GEU.AND P1, PT, R25, R2, PT ;  /* 0x000000021900720b */ /* 0x000fda0003f2e000 */
[----:B----4-:R2:W5:Y:S01]  /*0a80*/  @!P1 LDG.E R4, desc[UR6][R12.64+0x4] ;  /* 0x000004060c049981 */ /* 0x010562000c1e1900 */
[----:B------:R-:W-:Y:S01]  /*0a90*/  @!P1 MOV R2, R25 ;  /* 0x0000001900029202 */ /* 0x000fe20000000f00 */
[----:B------:R-:W-:-:S12]  /*0aa0*/  UIADD3 UR4, UPT, UPT, UR4, 0x2, URZ ;  /* 0x0000000204047890 */ /* 0x000fd8000fffe0ff */
.L_x_165:
[----:B------:R-:W-:Y:S05]  /*0ab0*/  @P0 BRA `(.L_x_161) ;  /* 0x0000000000380947 */ /* 0x000fea0003800000 */
[----:B------:R-:W-:Y:S02]  /*0ac0*/  IMAD R3, R3, R5, UR4 ;  /* 0x0000000403037e24 */ /* 0x000fe4000f8e0205 */
[----:B------:R-:W-:Y:S02]  /*0ad0*/  IMAD R5, R5, UR4, R0 ;  /* 0x0000000405057c24 */ /* 0x000fe4000f8e0200 */
[----:B------:R-:W-:-:S04]  /*0ae0*/  IMAD.WIDE R6, R3, 0x4, R22 ;  /* 0x0000000403067825 */ /* 0x000fc800078e0216 */
[----:B------:R-:W-:Y:S02]  /*0af0*/  IMAD.WIDE R22, R5, 0x4, R22 ;  /* 0x0000000405167825 */ /* 0x000fe400078e0216 */
[----:B------:R-:W3:Y:S04]  /*0b00*/  LDG.E R6, desc[UR6][R6.64] ;  /* 0x0000000606067981 */ /* 0x000ee8000c1e1900 */
[----:B------:R-:W3:Y:S01]  /*0b10*/  LDG.E R23, desc[UR6][R22.64] ;  /* 0x0000000616177981 */ /* 0x000ee2000c1e1900 */
[----:B------:R-:W-:Y:S01]  /*0b20*/  BSSY.RECONVERGENT B0, `(.L_x_161) ;  /* 0x0000007000007945 */ /* 0x000fe20003800200 */
[----:B---3--:R-:W-:-:S05]  /*0b30*/  FADD R9, R6, R23 ;  /* 0x0000001706097221 */ /* 0x008fca0000000000 */
[----:B-----5:R-:W-:-:S13]  /*0b40*/  FSETP.GEU.AND P0, PT, R9, R2, PT ;  /* 0x000000020900720b */ /* 0x020fda0003f0e000 */
[----:B------:R-:W-:Y:S05]  /*0b50*/  @P0 BRA `(.L_x_166) ;  /* 0x00000000000c0947 */ /* 0x000fea0003800000 */
[----:B------:R-:W-:-:S06]  /*0b60*/  IMAD.WIDE R4, R3, 0x4, R18 ;  /* 0x0000000403047825 */ /* 0x000fcc00078e0212 */
[----:B------:R3:W5:Y:S01]  /*0b70*/  LDG.E R4, desc[UR6][R4.64] ;  /* 0x0000000604047981 */ /* 0x000762000c1e1900 */
[----:B------:R-:W-:-:S07]  /*0b80*/  MOV R2, R9 ;  /* 0x0000000900027202 */ /* 0x000fce0000000f00 */
.L_x_166:
[----:B------:R-:W-:Y:S05]  /*0b90*/  BSYNC.RECONVERGENT B0 ;  /* 0x0000000000007941 */ /* 0x000fea0003800200 */
.L_x_161:
[----:B-----5:R-:W-:Y:S04]  /*0ba0*/  STG.E desc[UR6][R14.64], R2 ;  /* 0x000000020e007986 */ /* 0x020fe8000c101906 */
[----:B------:R-:W-:Y:S01]  /*0bb0*/  STG.E desc[UR6][R16.64], R4 ;  /* 0x0000000410007986 */ /* 0x000fe2000c101906 */
[----:B------:R-:W-:Y:S05]  /*0bc0*/  EXIT ;  /* 0x000000000000794d */ /* 0x000fea0003800000 */
.L_x_167:
        /* <DEDUP_REMOVED lines=11> */
.L_x_197:


//--------------------- .text.floyd_warshall_iteration --------------------------
	.section	.text.floyd_warshall_iteration,"ax",@progbits
	.align	128
        .global         floyd_warshall_iteration
        .type           floyd_warshall_iteration,@function
        .size           floyd_warshall_iteration,(.L_x_198 - floyd_warshall_iteration)
        .other          floyd_warshall_iteration,@"STO_CUDA_ENTRY STV_DEFAULT"
floyd_warshall_iteration:
.text.floyd_warshall_iteration:
[----:B------:R-:W-:Y:S01]  /*0000*/  LDC R1, c[0x0][0x37c] ;  /* 0x0000df00ff017b82 */ /* 0x000fe20000000800 */
[----:B------:R-:W0:Y:S07]  /*0010*/  S2R R0, SR_CTAID.Y ;  /* 0x0000000000007919 */ /* 0x000e2e0000002600 */
[----:B------:R-:W1:Y:S01]  /*0020*/  LDC.64 R2, c[0x0][0x390] ;  /* 0x0000e400ff027b82 */ /* 0x000e620000000a00 */
[----:B------:R-:W2:Y:S01]  /*0030*/  LDCU.64 UR8, c[0x0][0x358] ;  /* 0x00006b00ff0877ac */ /* 0x000ea20008000a00 */
[----:B------:R-:W0:Y:S01]  /*0040*/  S2R R15, SR_TID.Y ;  /* 0x00000000000f7919 */ /* 0x000e220000002200 */
[----:B------:R-:W3:Y:S01]  /*0050*/  S2R R4, SR_TID.X ;  /* 0x0000000000047919 */ /* 0x000ee20000002100 */
[----:B------:R-:W3:Y:S01]  /*0060*/  S2R R5, SR_CTAID.X ;  /* 0x0000000000057919 */ /* 0x000ee20000002500 */
[----:B0-----:R-:W-:-:S05]  /*0070*/  IMAD R0, R0, 0x10, R15 ;  /* 0x0000001000007824 */ /* 0x001fca00078e020f */
[----:B-1----:R-:W-:Y:S01]  /*0080*/  VIMNMX R6, PT, PT, R0, R2, !PT ;  /* 0x0000000200067248 */ /* 0x002fe20007fe0100 */
[----:B---3--:R-:W-:-:S03]  /*0090*/  IMAD R5, R5, 0x10, R4 ;  /* 0x0000001005057824 */ /* 0x008fc600078e0204 */
[----:B------:R-:W-:Y:S02]  /*00a0*/  ISETP.GE.AND P0, PT, R6, R3, PT ;  /* 0x000000030600720c */ /* 0x000fe40003f06270 */
[----:B------:R-:W-:-:S04]  /*00b0*/  VIMNMX R8, PT, PT, R5, R2, !PT ;  /* 0x0000000205087248 */ /* 0x000fc80007fe0100 */
[----:B------:R-:W-:-:S07]  /*00c0*/  ISETP.GE.AND P1, PT, R8, R3, PT ;  /* 0x000000030800720c */ /* 0x000fce0003f26270 */
[----:B------:R-:W0:Y:S01]  /*00d0*/  @!P0 LDC.64 R6, c[0x0][0x380] ;  /* 0x0000e000ff068b82 */ /* 0x000e220000000a00 */
[----:B------:R-:W-:-:S07]  /*00e0*/  @!P0 IMAD R11, R0, R3, R2 ;  /* 0x00000003000b8224 */ /* 0x000fce00078e0202 */
[----:B------:R-:W1:Y:S01]  /*00f0*/  @!P1 LDC.64 R8, c[0x0][0x380] ;  /* 0x0000e000ff089b82 */ /* 0x000e620000000a00 */
[----:B------:R-:W-:Y:S02]  /*0100*/  @!P1 IMAD R13, R2, R3, R5 ;  /* 0x00000003020d9224 */ /* 0x000fe400078e0205 */
[----:B0-----:R-:W-:-:S06]  /*0110*/  @!P0 IMAD.WIDE R6, R11, 0x4, R6 ;  /* 0x000000040b068825 */ /* 0x001fcc00078e0206 */
[----:B--2---:R0:W2:Y:S01]  /*0120*/  @!P0 LDG.E R7, desc[UR8][R6.64] ;  /* 0x0000000806078981 */ /* 0x0040a2000c1e1900 */
[----:B-1----:R-:W-:-:S06]  /*0130*/  @!P1 IMAD.WIDE R8, R13, 0x4, R8 ;  /* 0x000000040d089825 */ /* 0x002fcc00078e0208 */
[----:B------:R1:W3:Y:S01]  /*0140*/  @!P1 LDG.E R8, desc[UR8][R8.64] ;  /* 0x0000000808089981 */ /* 0x0002e2000c1e1900 */
[----:B------:R-:W4:Y:S01]  /*0150*/  S2UR UR6, SR_CgaCtaId ;  /* 0x00000000000679c3 */ /* 0x000f220000008800 */
[----:B------:R-:W-:Y:S02]  /*0160*/  UMOV UR4, 0x400 ;  /* 0x0000040000047882 */ /* 0x000fe40000000000 */
[----:B------:R-:W-:Y:S01]  /*0170*/  UIADD3 UR5, UPT, UPT, UR4, 0x400, URZ ;  /* 0x0000040004057890 */ /* 0x000fe2000fffe0ff */
[----:B------:R-:W-:Y:S01]  /*0180*/  SHF.L.U32 R10, R15, 0x6, RZ ;  /* 0x000000060f0a7819 */ /* 0x000fe200000006ff */
[----:B------:R-:W-:-:S03]  /*0190*/  IMAD.SHL.U32 R11, R4, 0x4, RZ ;  /* 0x00000004040b7824 */ /* 0x000fc600078e00ff */
[----:B------:R-:W-:Y:S02]  /*01a0*/  LOP3.LUT R12, R10, 0x3c0, RZ, 0xc0, !PT ;  /* 0x000003c00a0c7812 */ /* 0x000fe400078ec0ff */
[----:B------:R-:W-:Y:S01]  /*01b0*/  LOP3.LUT R11, R11, 0x3c, RZ, 0xc0, !PT ;  /* 0x0000003c0b0b7812 */ /* 0x000fe200078ec0ff */
[----:B----4-:R-:W-:Y:S02]  /*01c0*/  ULEA UR5, UR6, UR5, 0x18 ;  /* 0x0000000506057291 */ /* 0x010fe4000f8ec0ff */
[----:B------:R-:W-:-:S04]  /*01d0*/  ULEA UR4, UR6, UR4, 0x18 ;  /* 0x0000000406047291 */ /* 0x000fc8000f8ec0ff */
[----:B------:R-:W-:Y:S02]  /*01e0*/  @!P1 MOV R13, UR5 ;  /* 0x00000005000d9c02 */ /* 0x000fe40008000f00 */
[----:B0-----:R-:W-:Y:S02]  /*01f0*/  VIADD R6, R10, UR4 ;  /* 0x000000040a067c36 */ /* 0x001fe40008000000 */
[----:B-1----:R-:W-:Y:S01]  /*0200*/  @!P1 IADD3 R9, PT, PT, R12, R13, RZ ;  /* 0x0000000d0c099210 */ /* 0x002fe20007ffe0ff */
[----:B------:R-:W-:Y:S02]  /*0210*/  @P1 IMAD.U32 R13, RZ, RZ, UR5 ;  /* 0x00000005ff0d1e24 */ /* 0x000fe4000f8e00ff */
[----:B------:R-:W-:Y:S02]  /*0220*/  IADD3 R6, PT, PT, R6, R11, RZ ;  /* 0x0000000b06067210 */ /* 0x000fe40007ffe0ff */
[----:B------:R-:W-:Y:S01]  /*0230*/  @P1 IMAD.IADD R15, R12, 0x1, R13 ;  /* 0x000000010c0f1824 */ /* 0x000fe200078e020d */
[----:B------:R-:W-:Y:S01]  /*0240*/  @P0 MOV R11, 0x7149f2ca ;  /* 0x7149f2ca000b0802 */ /* 0x000fe20000000f00 */
[----:B------:R-:W-:Y:S01]  /*0250*/  @P1 IMAD.MOV.U32 R12, RZ, RZ, 0x7149f2ca ;  /* 0x7149f2caff0c1424 */ /* 0x000fe200078e00ff */
[C---:B------:R-:W-:Y:S01]  /*0260*/  @!P1 LEA R9, R4.reuse, R9, 0x2 ;  /* 0x0000000904099211 */ /* 0x040fe200078e10ff */
[----:B------:R-:W-:Y:S01]  /*0270*/  @P1 IMAD R15, R4, 0x4, R15 ;  /* 0x00000004040f1824 */ /* 0x000fe200078e020f */
[----:B------:R-:W-:-:S04]  /*0280*/  VIMNMX R14, PT, PT, R0, R5, !PT ;  /* 0x00000005000e7248 */ /* 0x000fc80007fe0100 */
[----:B------:R-:W-:Y:S01]  /*0290*/  ISETP.GE.AND P2, PT, R14, R3, PT ;  /* 0x000000030e00720c */ /* 0x000fe20003f46270 */
[----:B--2---:R0:W-:Y:S04]  /*02a0*/  @!P0 STS [R6], R7 ;  /* 0x0000000706008388 */ /* 0x0041e80000000800 */
[----:B------:R0:W-:Y:S04]  /*02b0*/  @P0 STS [R6], R11 ;  /* 0x0000000b06000388 */ /* 0x0001e80000000800 */
[----:B---3--:R0:W-:Y:S04]  /*02c0*/  @!P1 STS [R9], R8 ;  /* 0x0000000809009388 */ /* 0x0081e80000000800 */
[----:B------:R0:W-:Y:S01]  /*02d0*/  @P1 STS [R15], R12 ;  /* 0x0000000c0f001388 */ /* 0x0001e20000000800 */
[----:B------:R-:W-:Y:S06]  /*02e0*/  BAR.SYNC.DEFER_BLOCKING 0x0 ;  /* 0x0000000000007b1d */ /* 0x000fec0000010000 */
[----:B------:R-:W-:Y:S05]  /*02f0*/  @P2 EXIT ;  /* 0x000000000000294d */ /* 0x000fea0003800000 */
[----:B0-----:R-:W0:Y:S01]  /*0300*/  LDC.64 R6, c[0x0][0x380] ;  /* 0x0000e000ff067b82 */ /* 0x001e220000000a00 */
[----:B------:R-:W-:Y:S01]  /*0310*/  IMAD R9, R0, R3, R5 ;  /* 0x0000000300097224 */ /* 0x000fe200078e0205 */
[----:B------:R-:W-:Y:S01]  /*0320*/  LEA R4, R4, R13, 0x2 ;  /* 0x0000000d04047211 */ /* 0x000fe200078e10ff */
[----:B------:R-:W-:Y:S04]  /*0330*/  LDS R10, [R10+UR4] ;  /* 0x000000040a0a7984 */ /* 0x000fe80008000800 */
[----:B------:R-:W1:Y:S01]  /*0340*/  LDS R5, [R4] ;  /* 0x0000000004057984 */ /* 0x000e620000000800 */
[----:B0-----:R-:W-:-:S05]  /*0350*/  IMAD.WIDE R6, R9, 0x4, R6 ;  /* 0x0000000409067825 */ /* 0x001fca00078e0206 */
[----:B------:R-:W2:Y:S01]  /*0360*/  LDG.E R8, desc[UR8][R6.64] ;  /* 0x0000000806087981 */ /* 0x000ea2000c1e1900 */
[----:B-1----:R-:W-:-:S05]  /*0370*/  FADD R11, R10, R5 ;  /* 0x000000050a0b7221 */ /* 0x002fca0000000000 */
[----:B--2---:R-:W-:-:S13]  /*0380*/  FSETP.GEU.AND P0, PT, R11, R8, PT ;  /* 0x000000080b00720b */ /* 0x004fda0003f0e000 */
[----:B------:R-:W-:Y:S05]  /*0390*/  @P0 EXIT ;  /* 0x000000000000094d */ /* 0x000fea0003800000 */
[----:B------:R-:W0:Y:S01]  /*03a0*/  LDC.64 R4, c[0x0][0x388] ;  /* 0x0000e200ff047b82 */ /* 0x000e220000000a00 */
[----:B------:R1:W-:Y:S01]  /*03b0*/  STG.E desc[UR8][R6.64], R11 ;  /* 0x0000000b06007986 */ /* 0x0003e2000c101908 */
[----:B------:R-:W-:Y:S01]  /*03c0*/  ISETP.GE.AND P0, PT, R2, R3, PT ;  /* 0x000000030200720c */ /* 0x000fe20003f06270 */
[----:B0-----:R-:W-:Y:S01]  /*03d0*/  IMAD.WIDE R4, R9, 0x4, R4 ;  /* 0x0000000409047825 */ /* 0x001fe200078e0204 */
[----:B------:R-:W-:-:S11]  /*03e0*/  MOV R9, 0xffffffff ;  /* 0xffffffff00097802 */ /* 0x000fd60000000f00 */
[----:B-1----:R-:W-:Y:S05]  /*03f0*/  @P0 BRA `(.L_x_168) ;  /* 0x0000000000100947 */ /* 0x002fea0003800000 */
[----:B------:R-:W0:Y:S01]  /*0400*/  LDC.64 R6, c[0x0][0x388] ;  /* 0x0000e200ff067b82 */ /* 0x000e220000000a00 */
[----:B------:R-:W-:-:S04]  /*0410*/  IMAD R3, R0, R3, R2 ;  /* 0x0000000300037224 */ /* 0x000fc800078e0202 */
[----:B0-----:R-:W-:-:S05]  /*0420*/  IMAD.WIDE R2, R3, 0x4, R6 ;  /* 0x0000000403027825 */ /* 0x001fca00078e0206 */
[----:B------:R0:W5:Y:S02]  /*0430*/  LDG.E R9, desc[UR8][R2.64] ;  /* 0x0000000802097981 */ /* 0x000164000c1e1900 */
.L_x_168:
[----:B-----5:R-:W-:Y:S01]  /*0440*/  STG.E desc[UR8][R4.64], R9 ;  /* 0x0000000904007986 */ /* 0x020fe2000c101908 */
[----:B------:R-:W-:Y:S05]  /*0450*/  EXIT ;  /* 0x000000000000794d */ /* 0x000fea0003800000 */
.L_x_169:
        /* <DEDUP_REMOVED lines=10> */
.L_x_198:


//--------------------- .text.floyd_warshall_init --------------------------
	.section	.text.floyd_warshall_init,"ax",@progbits
	.align	128
        .global         floyd_warshall_init
        .type           floyd_warshall_init,@function
        .size           floyd_warshall_init,(.L_x_185 - floyd_warshall_init)
        .other          floyd_warshall_init,@"STO_CUDA_ENTRY STV_DEFAULT"
floyd_warshall_init:
.text.floyd_warshall_init:
        /* <DEDUP_REMOVED lines=13> */
[C---:B------:R-:W-:Y:S01]  /*00d0*/  ISETP.NE.AND P0, PT, R5.reuse, R4, PT ;  /* 0x000000040500720c */ /* 0x040fe20003f05270 */
[----:B------:R-:W0:Y:S01]  /*00e0*/  LDCU.64 UR4, c[0x0][0x358] ;  /* 0x00006b00ff0477ac */ /* 0x000e220008000a00 */
[----:B------:R-:W-:-:S11]  /*00f0*/  IMAD R3, R5, UR6, R4 ;  /* 0x0000000605037c24 */ /* 0x000fd6000f8e0204 */
[----:B------:R-:W1:Y:S08]  /*0100*/  @!P0 LDC.64 R6, c[0x0][0x388] ;  /* 0x0000e200ff068b82 */ /* 0x000e700000000a00 */
[----:B------:R-:W2:Y:S01]  /*0110*/  @!P0 LDC.64 R8, c[0x0][0x390] ;  /* 0x0000e400ff088b82 */ /* 0x000ea20000000a00 */
[----:B-1----:R-:W-:-:S05]  /*0120*/  @!P0 IMAD.WIDE R6, R3, 0x4, R6 ;  /* 0x0000000403068825 */ /* 0x002fca00078e0206 */
[----:B0-----:R0:W-:Y:S01]  /*0130*/  @!P0 STG.E desc[UR4][R6.64], RZ ;  /* 0x000000ff06008986 */ /* 0x0011e2000c101904 */
[----:B--2---:R-:W-:-:S05]  /*0140*/  @!P0 IMAD.WIDE R8, R3, 0x4, R8 ;  /* 0x0000000403088825 */ /* 0x004fca00078e0208 */
[----:B------:R0:W-:Y:S01]  /*0150*/  @!P0 STG.E desc[UR4][R8.64], R5 ;  /* 0x0000000508008986 */ /* 0x0001e2000c101904 */
[----:B------:R-:W-:Y:S05]  /*0160*/  @!P0 EXIT ;  /* 0x000000000000894d */ /* 0x000fea0003800000 */
[----:B0-----:R-:W0:Y:S02]  /*0170*/  LDC.64 R6, c[0x0][0x380] ;  /* 0x0000e000ff067b82 */ /* 0x001e240000000a00 */
[----:B0-----:R-:W-:-:S05]  /*0180*/  IMAD.WIDE R6, R3, 0x4, R6 ;  /* 0x0000000403067825 */ /* 0x001fca00078e0206 */
[----:B------:R-:W2:Y:S02]  /*0190*/  LDG.E.CONSTANT R0, desc[UR4][R6.64] ;  /* 0x0000000406007981 */ /* 0x000ea4000c1e9900 */
[----:B--2---:R-:W-:-:S13]  /*01a0*/  FSETP.GT.AND P0, PT, R0, 1.00000001335143196e-10, PT ;  /* 0x2edbe6ff0000780b */ /* 0x004fda0003f04000 */
[----:B------:R-:W-:Y:S05]  /*01b0*/  @!P0 BRA `(.L_x_170) ;  /* 0x0000000000508947 */ /* 0x000fea0003800000 */
[----:B------:R-:W-:Y:S01]  /*01c0*/  VIADD R2, R0, 0x1800000 ;  /* 0x0180000000027836 */ /* 0x000fe20000000000 */
[----:B------:R-:W-:Y:S04]  /*01d0*/  BSSY.RECONVERGENT B0, `(.L_x_171) ;  /* 0x000000b000007945 */ /* 0x000fe80003800200 */
[----:B------:R-:W-:-:S04]  /*01e0*/  LOP3.LUT R2, R2, 0x7f800000, RZ, 0xc0, !PT ;  /* 0x7f80000002027812 */ /* 0x000fc800078ec0ff */
[----:B------:R-:W-:-:S13]  /*01f0*/  ISETP.GT.U32.AND P0, PT, R2, 0x1ffffff, PT ;  /* 0x01ffffff0200780c */ /* 0x000fda0003f04070 */
[----:B------:R-:W-:Y:S05]  /*0200*/  @P0 BRA `(.L_x_172) ;  /* 0x00000000000c0947 */ /* 0x000fea0003800000 */
[----:B------:R-:W-:-:S07]  /*0210*/  MOV R6, 0x230 ;  /* 0x0000023000067802 */ /* 0x000fce0000000f00 */
[----:B------:R-:W-:Y:S05]  /*0220*/  CALL.REL.NOINC `($__internal_6_$__cuda_sm20_rcp_rn_f32_slowpath) ;  /* 0x0000000000587944 */ /* 0x000fea0003c00000 */
[----:B------:R-:W-:Y:S05]  /*0230*/  BRA `(.L_x_173) ;  /* 0x0000000000107947 */ /* 0x000fea0003800000 */
.L_x_172:
[----:B------:R-:W0:Y:S02]  /*0240*/  MUFU.RCP R5, R0 ;  /* 0x0000000000057308 */ /* 0x000e240000001000 */
[----:B0-----:R-:W-:-:S04]  /*0250*/  FFMA R2, R0, R5, -1 ;  /* 0xbf80000000027423 */ /* 0x001fc80000000005 */
[----:B------:R-:W-:-:S04]  /*0260*/  FADD.FTZ R2, -R2, -RZ ;  /* 0x800000ff02027221 */ /* 0x000fc80000010100 */
[----:B------:R-:W-:-:S07]  /*0270*/  FFMA R5, R5, R2, R5 ;  /* 0x0000000205057223 */ /* 0x000fce0000000005 */
.L_x_173:
[----:B------:R-:W-:Y:S05]  /*0280*/  BSYNC.RECONVERGENT B0 ;  /* 0x0000000000007941 */ /* 0x000fea0003800200 */
.L_x_171:
[----:B------:R-:W0:Y:S08]  /*0290*/  LDC.64 R6, c[0x0][0x388] ;  /* 0x0000e200ff067b82 */ /* 0x000e300000000a00 */
[----:B------:R-:W1:Y:S01]  /*02a0*/  LDC.64 R8, c[0x0][0x390] ;  /* 0x0000e400ff087b82 */ /* 0x000e620000000a00 */
[----:B0-----:R-:W-:-:S05]  /*02b0*/  IMAD.WIDE R6, R3, 0x4, R6 ;  /* 0x0000000403067825 */ /* 0x001fca00078e0206 */
[----:B------:R-:W-:Y:S01]  /*02c0*/  STG.E desc[UR4][R6.64], R5 ;  /* 0x0000000506007986 */ /* 0x000fe2000c101904 */
[----:B-1----:R-:W-:-:S05]  /*02d0*/  IMAD.WIDE R8, R3, 0x4, R8 ;  /* 0x0000000403087825 */ /* 0x002fca00078e0208 */
[----:B------:R-:W-:Y:S01]  /*02e0*/  STG.E desc[UR4][R8.64], R4 ;  /* 0x0000000408007986 */ /* 0x000fe2000c101904 */
[----:B------:R-:W-:Y:S05]  /*02f0*/  EXIT ;  /* 0x000000000000794d */ /* 0x000fea0003800000 */
.L_x_170:
[----:B------:R-:W0:Y:S01]  /*0300*/  LDC.64 R4, c[0x0][0x388] ;  /* 0x0000e200ff047b82 */ /* 0x000e220000000a00 */
[----:B------:R-:W-:-:S07]  /*0310*/  IMAD.MOV.U32 R9, RZ, RZ, 0x7149f2ca ;  /* 0x7149f2caff097424 */ /* 0x000fce00078e00ff */
[----:B------:R-:W1:Y:S01]  /*0320*/  LDC.64 R6, c[0x0][0x390] ;  /* 0x0000e400ff067b82 */ /* 0x000e620000000a00 */
[----:B0-----:R-:W-:-:S05]  /*0330*/  IMAD.WIDE R4, R3, 0x4, R4 ;  /* 0x0000000403047825 */ /* 0x001fca00078e0204 */
[----:B------:R-:W-:Y:S01]  /*0340*/  STG.E desc[UR4][R4.64], R9 ;  /* 0x0000000904007986 */ /* 0x000fe2000c101904 */
[----:B-1----:R-:W-:-:S04]  /*0350*/  IMAD.WIDE R6, R3, 0x4, R6 ;  /* 0x0000000403067825 */ /* 0x002fc800078e0206 */
[----:B------:R-:W-:-:S05]  /*0360*/  IMAD.MOV.U32 R3, RZ, RZ, -0x1 ;  /* 0xffffffffff037424 */ /* 0x000fca00078e00ff */
[----:B------:R-:W-:Y:S01]  /*0370*/  STG.E desc[UR4][R6.64], R3 ;  /* 0x0000000306007986 */ /* 0x000fe2000c101904 */
[----:B------:R-:W-:Y:S05]  /*0380*/  EXIT ;  /* 0x000000000000794d */ /* 0x000fea0003800000 */
        .weak           $__internal_6_$__cuda_sm20_rcp_rn_f32_slowpath
        .type           $__internal_6_$__cuda_sm20_rcp_rn_f32_slowpath,@function
        .size           $__internal_6_$__cuda_sm20_rcp_rn_f32_slowpath,(.L_x_185 - $__internal_6_$__cuda_sm20_rcp_rn_f32_slowpath)
$__internal_6_$__cuda_sm20_rcp_rn_f32_slowpath:
[----:B------:R-:W-:Y:S01]  /*0390*/  SHF.L.U32 R2, R0, 0x1, RZ ;  /* 0x0000000100027819 */ /* 0x000fe200000006ff */
[----:B------:R-:W-:Y:S03]  /*03a0*/  BSSY.RECONVERGENT B1, `(.L_x_174) ;  /* 0x0000030000017945 */ /* 0x000fe60003800200 */
[----:B------:R-:W-:-:S04]  /*03b0*/  SHF.R.U32.HI R2, RZ, 0x18, R2 ;  /* 0x00000018ff027819 */ /* 0x000fc80000011602 */
[----:B------:R-:W-:-:S13]  /*03c0*/  ISETP.NE.U32.AND P0, PT, R2, RZ, PT ;  /* 0x000000ff0200720c */ /* 0x000fda0003f05070 */
[----:B------:R-:W-:Y:S05]  /*03d0*/  @P0 BRA `(.L_x_175) ;  /* 0x0000000000280947 */ /* 0x000fea0003800000 */
[----:B------:R-:W-:-:S05]  /*03e0*/  IMAD.SHL.U32 R2, R0, 0x2, RZ ;  /* 0x0000000200027824 */ /* 0x000fca00078e00ff */
        /* <DEDUP_REMOVED lines=9> */
.L_x_175:
[----:B------:R-:W-:-:S05]  /*0480*/  VIADD R5, R2, 0xffffff03 ;  /* 0xffffff0302057836 */ /* 0x000fca0000000000 */
[----:B------:R-:W-:-:S13]  /*0490*/  ISETP.GT.U32.AND P0, PT, R5, 0x1, PT ;  /* 0x000000010500780c */ /* 0x000fda0003f04070 */
[----:B------:R-:W-:Y:S05]  /*04a0*/  @P0 BRA `(.L_x_177) ;  /* 0x0000000000780947 */ /* 0x000fea0003800000 */
[----:B------:R-:W-:Y:S01]  /*04b0*/  LOP3.LUT R7, R0, 0x7fffff, RZ, 0xc0, !PT ;  /* 0x007fffff00077812 */ /* 0x000fe200078ec0ff */
[----:B------:R-:W-:-:S03]  /*04c0*/  HFMA2 R12, -RZ, RZ, 0, 1.78813934326171875e-07 ;  /* 0x00000003ff0c7431 */ /* 0x000fc600000001ff */
[----:B------:R-:W-:-:S04]  /*04d0*/  LOP3.LUT R7, R7, 0x3f800000, RZ, 0xfc, !PT ;  /* 0x3f80000007077812 */ /* 0x000fc800078efcff */
[----:B------:R-:W0:Y:S01]  /*04e0*/  MUFU.RCP R8, R7 ;  /* 0x0000000700087308 */ /* 0x000e220000001000 */
[----:B------:R-:W-:Y:S01]  /*04f0*/  SHF.L.U32 R11, R12, R5, RZ ;  /* 0x000000050c0b7219 */ /* 0x000fe200000006ff */
        /* <DEDUP_REMOVED lines=25> */
.L_x_177:
[----:B------:R0:W1:Y:S02]  /*0690*/  MUFU.RCP R5, R0 ;  /* 0x0000000000057308 */ /* 0x0000640000001000 */
.L_x_176:
[----:B------:R-:W-:Y:S05]  /*06a0*/  BSYNC.RECONVERGENT B1 ;  /* 0x0000000000017941 */ /* 0x000fea0003800200 */
.L_x_174:
[----:B------:R-:W-:-:S04]  /*06b0*/  MOV R7, 0x0 ;  /* 0x0000000000077802 */ /* 0x000fc80000000f00 */
[----:B01----:R-:W-:Y:S05]  /*06c0*/  RET.REL.NODEC R6 `(floyd_warshall_init) ;  /* 0xfffffff8064c7950 */ /* 0x003fea0003c3ffff */
.L_x_178:
        /* <DEDUP_REMOVED lines=11> */
.L_x_185:


//--------------------- .nv.shared.reserved.0     --------------------------
	.section	.nv.shared.reserved.0,"aw",@nobits
	.weak		__nv_reservedSMEM_offset_0_alias
	.size		__nv_reservedSMEM_offset_0_alias, 0, 64
	.other		__nv_reservedSMEM_offset_0_alias,@"STO_CUDA_RESERVED_SHARED STV_DEFAULT"
__nv_reservedSMEM_offset_0_alias:
	.zero		0
	.zero		64


//--------------------- .nv.shared.calculate_coupling_strength --------------------------
	.section	.nv.shared.calculate_coupling_strength,"aw",@nobits
	.sectionflags	@""
	.align	4
.nv.shared.calculate_coupling_strength:
	.zero		3072


//--------------------- .nv.shared.floyd_warshall_iteration --------------------------
	.section	.nv.shared.floyd_warshall_iteration,"aw",@nobits
	.sectionflags	@""
	.align	4
.nv.shared.floyd_warshall_iteration:
	.zero		3072


//--------------------- .nv.constant0.fused_network_metrics --------------------------
	.section	.nv.constant0.fused_network_metrics,"a",@progbits
	.sectionflags	@""
	.align	4
.nv.constant0.fused_network_metrics:
	.zero		940


//--------------------- .nv.constant0.normalize_eigenvector_centrality --------------------------
	.section	.nv.constant0.normalize_eigenvector_centrality,"a",@progbits
	.sectionflags	@""
	.align	4
.nv.constant0.normalize_eigenvector_centrality:
	.zero		912


//--------------------- .nv.constant0.eigenvector_centrality_iteration --------------------------
	.section	.nv.constant0.eigenvector_centrality_iteration,"a",@progbits
	.sectionflags	@""
	.align	4
.nv.constant0.eigenvector_centrality_iteration:
	.zero		924


//--------------------- .nv.constant0.calculate_degree_centrality --------------------------
	.section	.nv.constant0.calculate_degree_centrality,"a",@progbits
	.sectionflags	@""
	.align	4
.nv.constant0.calculate_degree_centrality:
	.zero		916


//--------------------- .nv.constant0.calculate_closeness_centrality --------------------------
	.section	.nv.constant0.calculate_closeness_centrality,"a",@progbits
	.sectionflags	@""
	.align	4
.nv.constant0.calculate_closeness_centrality:
	.zero		916


//--------------------- .nv.constant0.calculate_coupling_strength --------------------------
	.section	.nv.constant0.calculate_coupling_strength,"a",@progbits
	.sectionflags	@""
	.align	4
.nv.constant0.calculate_coupling_strength:
	.zero		916


//--------------------- .nv.constant0.find_communication_paths --------------------------
	.section	.nv.constant0.find_communication_paths,"a",@progbits
	.sectionflags	@""
	.align	4
.nv.constant0.find_communication_paths:
	.zero		956


//--------------------- .nv.constant0.brandes_normalize --------------------------
	.section	.nv.constant0.brandes_normalize,"a",@progbits
	.sectionflags	@""
	.align	4
.nv.constant0.brandes_normalize:
	.zero		912


//--------------------- .nv.constant0.brandes_init --------------------------
	.section	.nv.constant0.brandes_init,"a",@progbits
	.sectionflags	@""
	.align	4
.nv.constant0.brandes_init:
	.zero		928


//--------------------- .nv.constant0.brandes_backprop --------------------------
	.section	.nv.constant0.brandes_backprop,"a",@progbits
	.sectionflags	@""
	.align	4
.nv.constant0.brandes_backprop:
	.zero		956


//--------------------- .nv.constant0.brandes_bfs_step --------------------------
	.section	.nv.constant0.brandes_bfs_step,"a",@progbits
	.sectionflags	@""
	.align	4
.nv.constant0.brandes_bfs_step:
	.zero		960


//--------------------- .nv.constant0.floyd_warshall_blocked --------------------------
	.section	.nv.constant0.floyd_warshall_blocked,"a",@progbits
	.sectionflags	@""
	.align	4
.nv.constant0.floyd_warshall_blocked:
	.zero		924


//--------------------- .nv.constant0.floyd_warshall_iteration --------------------------
	.section	.nv.constant0.floyd_warshall_iteration,"a",@progbits
	.sectionflags	@""
	.align	4
.nv.constant0.floyd_warshall_iteration:
	.zero		920


//--------------------- .nv.constant0.floyd_warshall_init --------------------------
	.section	.nv.constant0.floyd_warshall_init,"a",@progbits
	.sectionflags	@""
	.align	4
.nv.constant0.floyd_warshall_init:
	.zero		924


//--------------------- SYMBOLS --------------------------

	.type		.nv.reservedSmem.offset0,@object
	.size		.nv.reservedSmem.offset0,0x4
	.type		.nv.reservedSmem.cap,@object
	.size		.nv.reservedSmem.cap,0x4
